//
// Generated by NVIDIA NVVM Compiler
//
// Compiler Build ID: CL-36424714
// Cuda compilation tools, release 13.0, V13.0.88
// Based on NVVM 20.0.0
//

.version 9.0
.target sm_100
.address_size 64

	// .globl	_Z18swapChannel_kernelP6uchar3S0_ii
// _ZZ18inplaceFlip_kernelP6uchar3iiE9sharedmem has been demoted

.visible .entry _Z18swapChannel_kernelP6uchar3S0_ii(
	.param .u64 .ptr .align 1 _Z18swapChannel_kernelP6uchar3S0_ii_param_0,
	.param .u64 .ptr .align 1 _Z18swapChannel_kernelP6uchar3S0_ii_param_1,
	.param .u32 _Z18swapChannel_kernelP6uchar3S0_ii_param_2,
	.param .u32 _Z18swapChannel_kernelP6uchar3S0_ii_param_3
)
{
	.reg .b16 	%rs<4>;
	.reg .b32 	%r<5>;
	.reg .b64 	%rd<8>;

	ld.param.u64 	%rd1, [_Z18swapChannel_kernelP6uchar3S0_ii_param_0];
	ld.param.u64 	%rd2, [_Z18swapChannel_kernelP6uchar3S0_ii_param_1];
	cvta.to.global.u64 	%rd3, %rd2;
	cvta.to.global.u64 	%rd4, %rd1;
	mov.u32 	%r1, %ctaid.x;
	shl.b32 	%r2, %r1, 9;
	mov.u32 	%r3, %tid.x;
	add.s32 	%r4, %r2, %r3;
	mul.wide.s32 	%rd5, %r4, 3;
	add.s64 	%rd6, %rd4, %rd5;
	ld.global.u8 	%rs1, [%rd6];
	add.s64 	%rd7, %rd3, %rd5;
	st.global.u8 	[%rd7+1], %rs1;
	ld.global.u8 	%rs2, [%rd6+1];
	st.global.u8 	[%rd7], %rs2;
	ld.global.u8 	%rs3, [%rd6+2];
	st.global.u8 	[%rd7+2], %rs3;
	ret;

}
	// .globl	_Z16blurImage_kernelP6uchar3S0_ii
.visible .entry _Z16blurImage_kernelP6uchar3S0_ii(
	.param .u64 .ptr .align 1 _Z16blurImage_kernelP6uchar3S0_ii_param_0,
	.param .u64 .ptr .align 1 _Z16blurImage_kernelP6uchar3S0_ii_param_1,
	.param .u32 _Z16blurImage_kernelP6uchar3S0_ii_param_2,
	.param .u32 _Z16blurImage_kernelP6uchar3S0_ii_param_3
)
{
	.reg .pred 	%p<15>;
	.reg .b16 	%rs<73>;
	.reg .b32 	%r<92>;
	.reg .b32 	%f<230>;
	.reg .b64 	%rd<47>;

	ld.param.u64 	%rd3, [_Z16blurImage_kernelP6uchar3S0_ii_param_0];
	ld.param.u64 	%rd2, [_Z16blurImage_kernelP6uchar3S0_ii_param_1];
	cvta.to.global.u64 	%rd1, %rd3;
	mov.u32 	%r37, %ctaid.x;
	mov.u32 	%r2, %tid.x;
	add.s32 	%r38, %r2, -4;
	add.s32 	%r39, %r37, -4;
	max.u32 	%r40, %r38, %r39;
	setp.gt.u32 	%p1, %r40, 503;
	@%p1 bra 	$L__BB1_4;
	shl.b32 	%r72, %r37, 9;
	add.s32 	%r73, %r2, %r72;
	add.s32 	%r84, %r73, -2052;
	mov.f32 	%f194, 0f00000000;
	mov.b32 	%r83, -2052;
	mov.f32 	%f195, %f194;
	mov.f32 	%f196, %f194;
$L__BB1_2:
	add.s32 	%r74, %r84, 4;
	mul.wide.u32 	%rd34, %r84, 3;
	add.s64 	%rd35, %rd1, %rd34;
	ld.global.u8 	%rs46, [%rd35];
	cvt.rn.f32.u16 	%f143, %rs46;
	add.f32 	%f144, %f194, %f143;
	ld.global.u8 	%rs47, [%rd35+1];
	cvt.rn.f32.u16 	%f145, %rs47;
	add.f32 	%f146, %f195, %f145;
	ld.global.u8 	%rs48, [%rd35+2];
	cvt.rn.f32.u16 	%f147, %rs48;
	add.f32 	%f148, %f196, %f147;
	add.s32 	%r75, %r84, 1;
	mul.wide.u32 	%rd36, %r75, 3;
	add.s64 	%rd37, %rd1, %rd36;
	ld.global.u8 	%rs49, [%rd37];
	cvt.rn.f32.u16 	%f149, %rs49;
	add.f32 	%f150, %f144, %f149;
	ld.global.u8 	%rs50, [%rd37+1];
	cvt.rn.f32.u16 	%f151, %rs50;
	add.f32 	%f152, %f146, %f151;
	ld.global.u8 	%rs51, [%rd37+2];
	cvt.rn.f32.u16 	%f153, %rs51;
	add.f32 	%f154, %f148, %f153;
	add.s32 	%r76, %r84, 2;
	mul.wide.u32 	%rd38, %r76, 3;
	add.s64 	%rd39, %rd1, %rd38;
	ld.global.u8 	%rs52, [%rd39];
	cvt.rn.f32.u16 	%f155, %rs52;
	add.f32 	%f156, %f150, %f155;
	ld.global.u8 	%rs53, [%rd39+1];
	cvt.rn.f32.u16 	%f157, %rs53;
	add.f32 	%f158, %f152, %f157;
	ld.global.u8 	%rs54, [%rd39+2];
	cvt.rn.f32.u16 	%f159, %rs54;
	add.f32 	%f160, %f154, %f159;
	add.s32 	%r77, %r84, 3;
	mul.wide.u32 	%rd40, %r77, 3;
	add.s64 	%rd41, %rd1, %rd40;
	ld.global.u8 	%rs55, [%rd41];
	cvt.rn.f32.u16 	%f161, %rs55;
	add.f32 	%f162, %f156, %f161;
	ld.global.u8 	%rs56, [%rd41+1];
	cvt.rn.f32.u16 	%f163, %rs56;
	add.f32 	%f164, %f158, %f163;
	ld.global.u8 	%rs57, [%rd41+2];
	cvt.rn.f32.u16 	%f165, %rs57;
	add.f32 	%f166, %f160, %f165;
	mul.wide.u32 	%rd42, %r74, 3;
	add.s64 	%rd43, %rd1, %rd42;
	ld.global.u8 	%rs58, [%rd43];
	cvt.rn.f32.u16 	%f167, %rs58;
	add.f32 	%f168, %f162, %f167;
	ld.global.u8 	%rs59, [%rd43+1];
	cvt.rn.f32.u16 	%f169, %rs59;
	add.f32 	%f170, %f164, %f169;
	ld.global.u8 	%rs60, [%rd43+2];
	cvt.rn.f32.u16 	%f171, %rs60;
	add.f32 	%f172, %f166, %f171;
	ld.global.u8 	%rs61, [%rd43+3];
	cvt.rn.f32.u16 	%f173, %rs61;
	add.f32 	%f174, %f168, %f173;
	ld.global.u8 	%rs62, [%rd43+4];
	cvt.rn.f32.u16 	%f175, %rs62;
	add.f32 	%f176, %f170, %f175;
	ld.global.u8 	%rs63, [%rd43+5];
	cvt.rn.f32.u16 	%f177, %rs63;
	add.f32 	%f178, %f172, %f177;
	ld.global.u8 	%rs64, [%rd43+6];
	cvt.rn.f32.u16 	%f179, %rs64;
	add.f32 	%f180, %f174, %f179;
	ld.global.u8 	%rs65, [%rd43+7];
	cvt.rn.f32.u16 	%f181, %rs65;
	add.f32 	%f182, %f176, %f181;
	ld.global.u8 	%rs66, [%rd43+8];
	cvt.rn.f32.u16 	%f183, %rs66;
	add.f32 	%f184, %f178, %f183;
	ld.global.u8 	%rs67, [%rd43+9];
	cvt.rn.f32.u16 	%f185, %rs67;
	add.f32 	%f186, %f180, %f185;
	ld.global.u8 	%rs68, [%rd43+10];
	cvt.rn.f32.u16 	%f187, %rs68;
	add.f32 	%f188, %f182, %f187;
	ld.global.u8 	%rs69, [%rd43+11];
	cvt.rn.f32.u16 	%f189, %rs69;
	add.f32 	%f190, %f184, %f189;
	ld.global.u8 	%rs70, [%rd43+12];
	cvt.rn.f32.u16 	%f191, %rs70;
	add.f32 	%f194, %f186, %f191;
	ld.global.u8 	%rs71, [%rd43+13];
	cvt.rn.f32.u16 	%f192, %rs71;
	add.f32 	%f195, %f188, %f192;
	ld.global.u8 	%rs72, [%rd43+14];
	cvt.rn.f32.u16 	%f193, %rs72;
	add.f32 	%f196, %f190, %f193;
	add.s32 	%r84, %r84, 512;
	add.s32 	%r83, %r83, 512;
	setp.ne.s32 	%p14, %r83, 2556;
	@%p14 bra 	$L__BB1_2;
	div.rn.f32 	%f229, %f194, 0f42A20000;
	div.rn.f32 	%f228, %f195, 0f42A20000;
	div.rn.f32 	%f227, %f196, 0f42A20000;
	bra.uni 	$L__BB1_21;
$L__BB1_4:
	sub.s32 	%r41, 511, %r37;
	sub.s32 	%r42, 511, %r2;
	min.s32 	%r8, %r41, 4;
	min.s32 	%r9, %r42, 4;
	setp.lt.u32 	%p2, %r2, 4;
	neg.s32 	%r43, %r2;
	selp.b32 	%r10, %r43, -4, %p2;
	setp.lt.u32 	%p3, %r37, 4;
	neg.s32 	%r44, %r37;
	selp.b32 	%r11, %r44, -4, %p3;
	setp.lt.s32 	%p4, %r8, %r11;
	mov.f32 	%f221, 0f00000000;
	mov.f32 	%f222, %f221;
	mov.f32 	%f223, %f221;
	@%p4 bra 	$L__BB1_20;
	max.s32 	%r45, %r9, %r10;
	add.s32 	%r46, %r2, %r45;
	max.u32 	%r47, %r2, 4;
	sub.s32 	%r48, %r46, %r47;
	add.s32 	%r49, %r48, 5;
	add.s32 	%r12, %r48, 4;
	and.b32  	%r13, %r49, 7;
	add.s32 	%r14, %r13, -1;
	and.b32  	%r15, %r49, 3;
	and.b32  	%r16, %r49, 1;
	sub.s32 	%r17, %r47, %r2;
	add.s32 	%r18, %r47, 3;
	and.b32  	%r50, %r49, -8;
	neg.s32 	%r19, %r50;
	mov.f32 	%f223, 0f00000000;
	mov.u32 	%r85, %r11;
	mov.f32 	%f222, %f223;
	mov.f32 	%f221, %f223;
$L__BB1_6:
	mov.u32 	%r20, %r85;
	setp.lt.s32 	%p5, %r9, %r10;
	@%p5 bra 	$L__BB1_19;
	setp.lt.u32 	%p6, %r12, 7;
	add.s32 	%r51, %r20, %r37;
	shl.b32 	%r21, %r51, 9;
	add.s32 	%r22, %r2, %r21;
	mov.u32 	%r90, %r10;
	@%p6 bra 	$L__BB1_11;
	add.s32 	%r87, %r18, %r21;
	mov.u32 	%r86, %r19;
	mov.u32 	%r88, %r17;
$L__BB1_9:
	.pragma "nounroll";
	add.s32 	%r52, %r87, -7;
	mul.wide.u32 	%rd4, %r52, 3;
	add.s64 	%rd5, %rd1, %rd4;
	ld.global.u8 	%rs1, [%rd5];
	cvt.rn.f32.u16 	%f61, %rs1;
	add.f32 	%f62, %f223, %f61;
	ld.global.u8 	%rs2, [%rd5+1];
	cvt.rn.f32.u16 	%f63, %rs2;
	add.f32 	%f64, %f222, %f63;
	ld.global.u8 	%rs3, [%rd5+2];
	cvt.rn.f32.u16 	%f65, %rs3;
	add.f32 	%f66, %f221, %f65;
	add.s32 	%r53, %r87, -6;
	mul.wide.u32 	%rd6, %r53, 3;
	add.s64 	%rd7, %rd1, %rd6;
	ld.global.u8 	%rs4, [%rd7];
	cvt.rn.f32.u16 	%f67, %rs4;
	add.f32 	%f68, %f62, %f67;
	ld.global.u8 	%rs5, [%rd7+1];
	cvt.rn.f32.u16 	%f69, %rs5;
	add.f32 	%f70, %f64, %f69;
	ld.global.u8 	%rs6, [%rd7+2];
	cvt.rn.f32.u16 	%f71, %rs6;
	add.f32 	%f72, %f66, %f71;
	add.s32 	%r54, %r87, -5;
	mul.wide.u32 	%rd8, %r54, 3;
	add.s64 	%rd9, %rd1, %rd8;
	ld.global.u8 	%rs7, [%rd9];
	cvt.rn.f32.u16 	%f73, %rs7;
	add.f32 	%f74, %f68, %f73;
	ld.global.u8 	%rs8, [%rd9+1];
	cvt.rn.f32.u16 	%f75, %rs8;
	add.f32 	%f76, %f70, %f75;
	ld.global.u8 	%rs9, [%rd9+2];
	cvt.rn.f32.u16 	%f77, %rs9;
	add.f32 	%f78, %f72, %f77;
	add.s32 	%r55, %r87, -4;
	mul.wide.u32 	%rd10, %r55, 3;
	add.s64 	%rd11, %rd1, %rd10;
	ld.global.u8 	%rs10, [%rd11];
	cvt.rn.f32.u16 	%f79, %rs10;
	add.f32 	%f80, %f74, %f79;
	ld.global.u8 	%rs11, [%rd11+1];
	cvt.rn.f32.u16 	%f81, %rs11;
	add.f32 	%f82, %f76, %f81;
	ld.global.u8 	%rs12, [%rd11+2];
	cvt.rn.f32.u16 	%f83, %rs12;
	add.f32 	%f84, %f78, %f83;
	add.s32 	%r56, %r87, -3;
	mul.wide.u32 	%rd12, %r56, 3;
	add.s64 	%rd13, %rd1, %rd12;
	ld.global.u8 	%rs13, [%rd13];
	cvt.rn.f32.u16 	%f85, %rs13;
	add.f32 	%f86, %f80, %f85;
	ld.global.u8 	%rs14, [%rd13+1];
	cvt.rn.f32.u16 	%f87, %rs14;
	add.f32 	%f88, %f82, %f87;
	ld.global.u8 	%rs15, [%rd13+2];
	cvt.rn.f32.u16 	%f89, %rs15;
	add.f32 	%f90, %f84, %f89;
	add.s32 	%r57, %r87, -2;
	mul.wide.u32 	%rd14, %r57, 3;
	add.s64 	%rd15, %rd1, %rd14;
	ld.global.u8 	%rs16, [%rd15];
	cvt.rn.f32.u16 	%f91, %rs16;
	add.f32 	%f92, %f86, %f91;
	ld.global.u8 	%rs17, [%rd15+1];
	cvt.rn.f32.u16 	%f93, %rs17;
	add.f32 	%f94, %f88, %f93;
	ld.global.u8 	%rs18, [%rd15+2];
	cvt.rn.f32.u16 	%f95, %rs18;
	add.f32 	%f96, %f90, %f95;
	add.s32 	%r58, %r87, -1;
	mul.wide.u32 	%rd16, %r58, 3;
	add.s64 	%rd17, %rd1, %rd16;
	ld.global.u8 	%rs19, [%rd17];
	cvt.rn.f32.u16 	%f97, %rs19;
	add.f32 	%f98, %f92, %f97;
	ld.global.u8 	%rs20, [%rd17+1];
	cvt.rn.f32.u16 	%f99, %rs20;
	add.f32 	%f100, %f94, %f99;
	ld.global.u8 	%rs21, [%rd17+2];
	cvt.rn.f32.u16 	%f101, %rs21;
	add.f32 	%f102, %f96, %f101;
	mul.wide.u32 	%rd18, %r87, 3;
	add.s64 	%rd19, %rd1, %rd18;
	ld.global.u8 	%rs22, [%rd19];
	cvt.rn.f32.u16 	%f103, %rs22;
	add.f32 	%f223, %f98, %f103;
	ld.global.u8 	%rs23, [%rd19+1];
	cvt.rn.f32.u16 	%f104, %rs23;
	add.f32 	%f222, %f100, %f104;
	ld.global.u8 	%rs24, [%rd19+2];
	cvt.rn.f32.u16 	%f105, %rs24;
	add.f32 	%f221, %f102, %f105;
	add.s32 	%r88, %r88, 8;
	add.s32 	%r87, %r87, 8;
	add.s32 	%r86, %r86, 8;
	setp.ne.s32 	%p7, %r86, 0;
	@%p7 bra 	$L__BB1_9;
	add.s32 	%r90, %r88, -4;
$L__BB1_11:
	setp.eq.s32 	%p8, %r13, 0;
	@%p8 bra 	$L__BB1_19;
	setp.lt.u32 	%p9, %r14, 3;
	@%p9 bra 	$L__BB1_14;
	add.s32 	%r59, %r90, %r22;
	mul.wide.u32 	%rd20, %r59, 3;
	add.s64 	%rd21, %rd1, %rd20;
	ld.global.u8 	%rs25, [%rd21];
	cvt.rn.f32.u16 	%f107, %rs25;
	add.f32 	%f108, %f223, %f107;
	ld.global.u8 	%rs26, [%rd21+1];
	cvt.rn.f32.u16 	%f109, %rs26;
	add.f32 	%f110, %f222, %f109;
	ld.global.u8 	%rs27, [%rd21+2];
	cvt.rn.f32.u16 	%f111, %rs27;
	add.f32 	%f112, %f221, %f111;
	add.s32 	%r60, %r59, 1;
	mul.wide.u32 	%rd22, %r60, 3;
	add.s64 	%rd23, %rd1, %rd22;
	ld.global.u8 	%rs28, [%rd23];
	cvt.rn.f32.u16 	%f113, %rs28;
	add.f32 	%f114, %f108, %f113;
	ld.global.u8 	%rs29, [%rd23+1];
	cvt.rn.f32.u16 	%f115, %rs29;
	add.f32 	%f116, %f110, %f115;
	ld.global.u8 	%rs30, [%rd23+2];
	cvt.rn.f32.u16 	%f117, %rs30;
	add.f32 	%f118, %f112, %f117;
	add.s32 	%r61, %r59, 2;
	mul.wide.u32 	%rd24, %r61, 3;
	add.s64 	%rd25, %rd1, %rd24;
	ld.global.u8 	%rs31, [%rd25];
	cvt.rn.f32.u16 	%f119, %rs31;
	add.f32 	%f120, %f114, %f119;
	ld.global.u8 	%rs32, [%rd25+1];
	cvt.rn.f32.u16 	%f121, %rs32;
	add.f32 	%f122, %f116, %f121;
	ld.global.u8 	%rs33, [%rd25+2];
	cvt.rn.f32.u16 	%f123, %rs33;
	add.f32 	%f124, %f118, %f123;
	add.s32 	%r62, %r59, 3;
	mul.wide.u32 	%rd26, %r62, 3;
	add.s64 	%rd27, %rd1, %rd26;
	ld.global.u8 	%rs34, [%rd27];
	cvt.rn.f32.u16 	%f125, %rs34;
	add.f32 	%f223, %f120, %f125;
	ld.global.u8 	%rs35, [%rd27+1];
	cvt.rn.f32.u16 	%f126, %rs35;
	add.f32 	%f222, %f122, %f126;
	ld.global.u8 	%rs36, [%rd27+2];
	cvt.rn.f32.u16 	%f127, %rs36;
	add.f32 	%f221, %f124, %f127;
	add.s32 	%r90, %r90, 4;
$L__BB1_14:
	setp.eq.s32 	%p10, %r15, 0;
	@%p10 bra 	$L__BB1_19;
	setp.eq.s32 	%p11, %r15, 1;
	@%p11 bra 	$L__BB1_17;
	add.s32 	%r63, %r90, %r22;
	mul.wide.u32 	%rd28, %r63, 3;
	add.s64 	%rd29, %rd1, %rd28;
	ld.global.u8 	%rs37, [%rd29];
	cvt.rn.f32.u16 	%f129, %rs37;
	add.f32 	%f130, %f223, %f129;
	ld.global.u8 	%rs38, [%rd29+1];
	cvt.rn.f32.u16 	%f131, %rs38;
	add.f32 	%f132, %f222, %f131;
	ld.global.u8 	%rs39, [%rd29+2];
	cvt.rn.f32.u16 	%f133, %rs39;
	add.f32 	%f134, %f221, %f133;
	add.s32 	%r64, %r63, 1;
	mul.wide.u32 	%rd30, %r64, 3;
	add.s64 	%rd31, %rd1, %rd30;
	ld.global.u8 	%rs40, [%rd31];
	cvt.rn.f32.u16 	%f135, %rs40;
	add.f32 	%f223, %f130, %f135;
	ld.global.u8 	%rs41, [%rd31+1];
	cvt.rn.f32.u16 	%f136, %rs41;
	add.f32 	%f222, %f132, %f136;
	ld.global.u8 	%rs42, [%rd31+2];
	cvt.rn.f32.u16 	%f137, %rs42;
	add.f32 	%f221, %f134, %f137;
	add.s32 	%r90, %r90, 2;
$L__BB1_17:
	setp.eq.s32 	%p12, %r16, 0;
	@%p12 bra 	$L__BB1_19;
	add.s32 	%r65, %r90, %r22;
	mul.wide.u32 	%rd32, %r65, 3;
	add.s64 	%rd33, %rd1, %rd32;
	ld.global.u8 	%rs43, [%rd33];
	cvt.rn.f32.u16 	%f138, %rs43;
	add.f32 	%f223, %f223, %f138;
	ld.global.u8 	%rs44, [%rd33+1];
	cvt.rn.f32.u16 	%f139, %rs44;
	add.f32 	%f222, %f222, %f139;
	ld.global.u8 	%rs45, [%rd33+2];
	cvt.rn.f32.u16 	%f140, %rs45;
	add.f32 	%f221, %f221, %f140;
$L__BB1_19:
	add.s32 	%r85, %r20, 1;
	setp.lt.s32 	%p13, %r20, %r8;
	@%p13 bra 	$L__BB1_6;
$L__BB1_20:
	sub.s32 	%r66, %r8, %r11;
	sub.s32 	%r67, %r9, %r10;
	mad.lo.s32 	%r68, %r67, %r66, %r67;
	add.s32 	%r69, %r66, %r68;
	add.s32 	%r70, %r69, 1;
	cvt.rn.f32.s32 	%f141, %r70;
	div.rn.f32 	%f229, %f223, %f141;
	div.rn.f32 	%f228, %f222, %f141;
	div.rn.f32 	%f227, %f221, %f141;
$L__BB1_21:
	cvta.to.global.u64 	%rd44, %rd2;
	cvt.rzi.u32.f32 	%r78, %f229;
	mov.u32 	%r79, %ntid.x;
	mad.lo.s32 	%r80, %r37, %r79, %r2;
	mul.wide.s32 	%rd45, %r80, 3;
	add.s64 	%rd46, %rd44, %rd45;
	st.global.u8 	[%rd46], %r78;
	cvt.rzi.u32.f32 	%r81, %f228;
	st.global.u8 	[%rd46+1], %r81;
	cvt.rzi.u32.f32 	%r82, %f227;
	st.global.u8 	[%rd46+2], %r82;
	ret;

}
	// .globl	_Z18inplaceFlip_kernelP6uchar3ii
.visible .entry _Z18inplaceFlip_kernelP6uchar3ii(
	.param .u64 .ptr .align 1 _Z18inplaceFlip_kernelP6uchar3ii_param_0,
	.param .u32 _Z18inplaceFlip_kernelP6uchar3ii_param_1,
	.param .u32 _Z18inplaceFlip_kernelP6uchar3ii_param_2
)
{
	.reg .b16 	%rs<7>;
	.reg .b32 	%r<10>;
	.reg .b64 	%rd<7>;
	// demoted variable
	.shared .align 1 .b8 _ZZ18inplaceFlip_kernelP6uchar3iiE9sharedmem[1536];
	ld.param.u64 	%rd1, [_Z18inplaceFlip_kernelP6uchar3ii_param_0];
	cvta.to.global.u64 	%rd2, %rd1;
	mov.u32 	%r1, %ctaid.x;
	mov.u32 	%r2, %ntid.x;
	mul.lo.s32 	%r3, %r1, %r2;
	mov.u32 	%r4, %tid.x;
	add.s32 	%r5, %r3, %r4;
	mov.u32 	%r6, _ZZ18inplaceFlip_kernelP6uchar3iiE9sharedmem;
	mad.lo.s32 	%r7, %r4, 3, %r6;
	mul.wide.s32 	%rd3, %r5, 3;
	add.s64 	%rd4, %rd2, %rd3;
	ld.global.u8 	%rs1, [%rd4];
	ld.global.u8 	%rs2, [%rd4+1];
	ld.global.u8 	%rs3, [%rd4+2];
	st.shared.u8 	[%r7], %rs1;
	st.shared.u8 	[%r7+1], %rs2;
	st.shared.u8 	[%r7+2], %rs3;
	bar.sync 	0;
	sub.s32 	%r8, %r3, %r4;
	add.s32 	%r9, %r8, 511;
	mul.wide.u32 	%rd5, %r9, 3;
	add.s64 	%rd6, %rd2, %rd5;
	ld.shared.u8 	%rs4, [%r7];
	ld.shared.u8 	%rs5, [%r7+1];
	ld.shared.u8 	%rs6, [%r7+2];
	st.global.u8 	[%rd6], %rs4;
	st.global.u8 	[%rd6+1], %rs5;
	st.global.u8 	[%rd6+2], %rs6;
	ret;

}
	// .globl	_Z15creative_kernelP6uchar3S0_ii
.visible .entry _Z15creative_kernelP6uchar3S0_ii(
	.param .u64 .ptr .align 1 _Z15creative_kernelP6uchar3S0_ii_param_0,
	.param .u64 .ptr .align 1 _Z15creative_kernelP6uchar3S0_ii_param_1,
	.param .u32 _Z15creative_kernelP6uchar3S0_ii_param_2,
	.param .u32 _Z15creative_kernelP6uchar3S0_ii_param_3
)
{
	.reg .pred 	%p<25>;
	.reg .b16 	%rs<95>;
	.reg .b32 	%r<127>;
	.reg .b32 	%f<295>;
	.reg .b64 	%rd<70>;
	.reg .b64 	%fd<7>;

	ld.param.u64 	%rd3, [_Z15creative_kernelP6uchar3S0_ii_param_0];
	ld.param.u64 	%rd4, [_Z15creative_kernelP6uchar3S0_ii_param_1];
	cvta.to.global.u64 	%rd1, %rd4;
	cvta.to.global.u64 	%rd2, %rd3;
	mov.u32 	%r1, %ctaid.x;
	shl.b32 	%r54, %r1, 9;
	mov.u32 	%r2, %tid.x;
	add.s32 	%r3, %r54, %r2;
	sub.s32 	%r55, 295, %r1;
	sub.s32 	%r56, 335, %r2;
	mul.lo.s32 	%r57, %r56, %r56;
	mad.lo.s32 	%r58, %r55, %r55, %r57;
	cvt.rn.f32.u32 	%f81, %r58;
	sqrt.rn.f32 	%f1, %f81;
	setp.leu.f32 	%p1, %f1, 0f430C0000;
	@%p1 bra 	$L__BB3_35;
	div.rn.f32 	%f2, %f1, 0f41200000;
	setp.lt.f32 	%p2, %f2, 0f41900000;
	mov.b32 	%r114, 0;
	@%p2 bra 	$L__BB3_6;
	setp.lt.f32 	%p3, %f2, 0f41C80000;
	mov.b32 	%r114, 1;
	@%p3 bra 	$L__BB3_6;
	setp.lt.f32 	%p4, %f2, 0f41F00000;
	mov.b32 	%r114, 2;
	@%p4 bra 	$L__BB3_6;
	setp.lt.f32 	%p5, %f2, 0f42040000;
	mov.b32 	%r114, 3;
	@%p5 bra 	$L__BB3_6;
	setp.lt.f32 	%p6, %f2, 0f420C0000;
	selp.b32 	%r114, 4, 5, %p6;
$L__BB3_6:
	sub.s32 	%r6, 511, %r1;
	sub.s32 	%r7, 511, %r2;
	min.u32 	%r67, %r2, %r1;
	setp.lt.u32 	%p7, %r67, %r114;
	min.s32 	%r68, %r7, %r6;
	setp.lt.s32 	%p8, %r68, %r114;
	or.pred  	%p9, %p8, %p7;
	@%p9 bra 	$L__BB3_18;
	neg.s32 	%r8, %r114;
	shl.b32 	%r93, %r114, 1;
	or.b32  	%r9, %r93, 1;
	and.b32  	%r10, %r93, 6;
	and.b32  	%r11, %r114, 1;
	sub.s32 	%r12, 3, %r114;
	and.b32  	%r94, %r9, 8;
	neg.s32 	%r13, %r94;
	sub.s32 	%r14, %r2, %r114;
	mov.f32 	%f253, 0f00000000;
	mov.u32 	%r115, %r8;
	mov.f32 	%f254, %f253;
	mov.f32 	%f255, %f253;
$L__BB3_8:
	setp.lt.u32 	%p20, %r114, 4;
	add.s32 	%r95, %r1, %r115;
	shl.b32 	%r16, %r95, 9;
	add.s32 	%r17, %r16, %r2;
	mov.u32 	%r120, %r8;
	@%p20 bra 	$L__BB3_12;
	add.s32 	%r116, %r14, %r16;
	mov.u32 	%r117, %r13;
	mov.u32 	%r118, %r12;
$L__BB3_10:
	.pragma "nounroll";
	mul.wide.u32 	%rd38, %r116, 3;
	add.s64 	%rd39, %rd2, %rd38;
	ld.global.u8 	%rs50, [%rd39];
	cvt.rn.f32.u16 	%f168, %rs50;
	add.f32 	%f169, %f255, %f168;
	ld.global.u8 	%rs51, [%rd39+1];
	cvt.rn.f32.u16 	%f170, %rs51;
	add.f32 	%f171, %f254, %f170;
	ld.global.u8 	%rs52, [%rd39+2];
	cvt.rn.f32.u16 	%f172, %rs52;
	add.f32 	%f173, %f253, %f172;
	add.s32 	%r96, %r116, 1;
	mul.wide.u32 	%rd40, %r96, 3;
	add.s64 	%rd41, %rd2, %rd40;
	ld.global.u8 	%rs53, [%rd41];
	cvt.rn.f32.u16 	%f174, %rs53;
	add.f32 	%f175, %f169, %f174;
	ld.global.u8 	%rs54, [%rd41+1];
	cvt.rn.f32.u16 	%f176, %rs54;
	add.f32 	%f177, %f171, %f176;
	ld.global.u8 	%rs55, [%rd41+2];
	cvt.rn.f32.u16 	%f178, %rs55;
	add.f32 	%f179, %f173, %f178;
	add.s32 	%r97, %r116, 2;
	mul.wide.u32 	%rd42, %r97, 3;
	add.s64 	%rd43, %rd2, %rd42;
	ld.global.u8 	%rs56, [%rd43];
	cvt.rn.f32.u16 	%f180, %rs56;
	add.f32 	%f181, %f175, %f180;
	ld.global.u8 	%rs57, [%rd43+1];
	cvt.rn.f32.u16 	%f182, %rs57;
	add.f32 	%f183, %f177, %f182;
	ld.global.u8 	%rs58, [%rd43+2];
	cvt.rn.f32.u16 	%f184, %rs58;
	add.f32 	%f185, %f179, %f184;
	add.s32 	%r98, %r116, 3;
	mul.wide.u32 	%rd44, %r98, 3;
	add.s64 	%rd45, %rd2, %rd44;
	ld.global.u8 	%rs59, [%rd45];
	cvt.rn.f32.u16 	%f186, %rs59;
	add.f32 	%f187, %f181, %f186;
	ld.global.u8 	%rs60, [%rd45+1];
	cvt.rn.f32.u16 	%f188, %rs60;
	add.f32 	%f189, %f183, %f188;
	ld.global.u8 	%rs61, [%rd45+2];
	cvt.rn.f32.u16 	%f190, %rs61;
	add.f32 	%f191, %f185, %f190;
	add.s32 	%r99, %r116, 4;
	mul.wide.u32 	%rd46, %r99, 3;
	add.s64 	%rd47, %rd2, %rd46;
	ld.global.u8 	%rs62, [%rd47];
	cvt.rn.f32.u16 	%f192, %rs62;
	add.f32 	%f193, %f187, %f192;
	ld.global.u8 	%rs63, [%rd47+1];
	cvt.rn.f32.u16 	%f194, %rs63;
	add.f32 	%f195, %f189, %f194;
	ld.global.u8 	%rs64, [%rd47+2];
	cvt.rn.f32.u16 	%f196, %rs64;
	add.f32 	%f197, %f191, %f196;
	add.s32 	%r100, %r116, 5;
	mul.wide.u32 	%rd48, %r100, 3;
	add.s64 	%rd49, %rd2, %rd48;
	ld.global.u8 	%rs65, [%rd49];
	cvt.rn.f32.u16 	%f198, %rs65;
	add.f32 	%f199, %f193, %f198;
	ld.global.u8 	%rs66, [%rd49+1];
	cvt.rn.f32.u16 	%f200, %rs66;
	add.f32 	%f201, %f195, %f200;
	ld.global.u8 	%rs67, [%rd49+2];
	cvt.rn.f32.u16 	%f202, %rs67;
	add.f32 	%f203, %f197, %f202;
	add.s32 	%r101, %r116, 6;
	mul.wide.u32 	%rd50, %r101, 3;
	add.s64 	%rd51, %rd2, %rd50;
	ld.global.u8 	%rs68, [%rd51];
	cvt.rn.f32.u16 	%f204, %rs68;
	add.f32 	%f205, %f199, %f204;
	ld.global.u8 	%rs69, [%rd51+1];
	cvt.rn.f32.u16 	%f206, %rs69;
	add.f32 	%f207, %f201, %f206;
	ld.global.u8 	%rs70, [%rd51+2];
	cvt.rn.f32.u16 	%f208, %rs70;
	add.f32 	%f209, %f203, %f208;
	add.s32 	%r102, %r116, 7;
	mul.wide.u32 	%rd52, %r102, 3;
	add.s64 	%rd53, %rd2, %rd52;
	ld.global.u8 	%rs71, [%rd53];
	cvt.rn.f32.u16 	%f210, %rs71;
	add.f32 	%f255, %f205, %f210;
	ld.global.u8 	%rs72, [%rd53+1];
	cvt.rn.f32.u16 	%f211, %rs72;
	add.f32 	%f254, %f207, %f211;
	ld.global.u8 	%rs73, [%rd53+2];
	cvt.rn.f32.u16 	%f212, %rs73;
	add.f32 	%f253, %f209, %f212;
	add.s32 	%r118, %r118, 8;
	add.s32 	%r117, %r117, 8;
	add.s32 	%r116, %r116, 8;
	setp.ne.s32 	%p21, %r117, 0;
	@%p21 bra 	$L__BB3_10;
	add.s32 	%r120, %r118, -3;
$L__BB3_12:
	setp.lt.u32 	%p22, %r10, 3;
	@%p22 bra 	$L__BB3_14;
	add.s32 	%r103, %r120, %r17;
	mul.wide.u32 	%rd54, %r103, 3;
	add.s64 	%rd55, %rd2, %rd54;
	ld.global.u8 	%rs74, [%rd55];
	cvt.rn.f32.u16 	%f213, %rs74;
	add.f32 	%f214, %f255, %f213;
	ld.global.u8 	%rs75, [%rd55+1];
	cvt.rn.f32.u16 	%f215, %rs75;
	add.f32 	%f216, %f254, %f215;
	ld.global.u8 	%rs76, [%rd55+2];
	cvt.rn.f32.u16 	%f217, %rs76;
	add.f32 	%f218, %f253, %f217;
	add.s32 	%r104, %r103, 1;
	mul.wide.u32 	%rd56, %r104, 3;
	add.s64 	%rd57, %rd2, %rd56;
	ld.global.u8 	%rs77, [%rd57];
	cvt.rn.f32.u16 	%f219, %rs77;
	add.f32 	%f220, %f214, %f219;
	ld.global.u8 	%rs78, [%rd57+1];
	cvt.rn.f32.u16 	%f221, %rs78;
	add.f32 	%f222, %f216, %f221;
	ld.global.u8 	%rs79, [%rd57+2];
	cvt.rn.f32.u16 	%f223, %rs79;
	add.f32 	%f224, %f218, %f223;
	add.s32 	%r105, %r103, 2;
	mul.wide.u32 	%rd58, %r105, 3;
	add.s64 	%rd59, %rd2, %rd58;
	ld.global.u8 	%rs80, [%rd59];
	cvt.rn.f32.u16 	%f225, %rs80;
	add.f32 	%f226, %f220, %f225;
	ld.global.u8 	%rs81, [%rd59+1];
	cvt.rn.f32.u16 	%f227, %rs81;
	add.f32 	%f228, %f222, %f227;
	ld.global.u8 	%rs82, [%rd59+2];
	cvt.rn.f32.u16 	%f229, %rs82;
	add.f32 	%f230, %f224, %f229;
	add.s32 	%r106, %r103, 3;
	mul.wide.u32 	%rd60, %r106, 3;
	add.s64 	%rd61, %rd2, %rd60;
	ld.global.u8 	%rs83, [%rd61];
	cvt.rn.f32.u16 	%f231, %rs83;
	add.f32 	%f255, %f226, %f231;
	ld.global.u8 	%rs84, [%rd61+1];
	cvt.rn.f32.u16 	%f232, %rs84;
	add.f32 	%f254, %f228, %f232;
	ld.global.u8 	%rs85, [%rd61+2];
	cvt.rn.f32.u16 	%f233, %rs85;
	add.f32 	%f253, %f230, %f233;
	add.s32 	%r120, %r120, 4;
$L__BB3_14:
	setp.eq.s32 	%p23, %r11, 0;
	@%p23 bra 	$L__BB3_16;
	add.s32 	%r107, %r120, %r17;
	mul.wide.u32 	%rd62, %r107, 3;
	add.s64 	%rd63, %rd2, %rd62;
	ld.global.u8 	%rs86, [%rd63];
	cvt.rn.f32.u16 	%f234, %rs86;
	add.f32 	%f235, %f255, %f234;
	ld.global.u8 	%rs87, [%rd63+1];
	cvt.rn.f32.u16 	%f236, %rs87;
	add.f32 	%f237, %f254, %f236;
	ld.global.u8 	%rs88, [%rd63+2];
	cvt.rn.f32.u16 	%f238, %rs88;
	add.f32 	%f239, %f253, %f238;
	add.s32 	%r108, %r107, 1;
	mul.wide.u32 	%rd64, %r108, 3;
	add.s64 	%rd65, %rd2, %rd64;
	ld.global.u8 	%rs89, [%rd65];
	cvt.rn.f32.u16 	%f240, %rs89;
	add.f32 	%f255, %f235, %f240;
	ld.global.u8 	%rs90, [%rd65+1];
	cvt.rn.f32.u16 	%f241, %rs90;
	add.f32 	%f254, %f237, %f241;
	ld.global.u8 	%rs91, [%rd65+2];
	cvt.rn.f32.u16 	%f242, %rs91;
	add.f32 	%f253, %f239, %f242;
	add.s32 	%r120, %r120, 2;
$L__BB3_16:
	add.s32 	%r109, %r120, %r17;
	mul.wide.u32 	%rd66, %r109, 3;
	add.s64 	%rd67, %rd2, %rd66;
	ld.global.u8 	%rs92, [%rd67];
	cvt.rn.f32.u16 	%f243, %rs92;
	add.f32 	%f255, %f255, %f243;
	ld.global.u8 	%rs93, [%rd67+1];
	cvt.rn.f32.u16 	%f244, %rs93;
	add.f32 	%f254, %f254, %f244;
	ld.global.u8 	%rs94, [%rd67+2];
	cvt.rn.f32.u16 	%f245, %rs94;
	add.f32 	%f253, %f253, %f245;
	add.s32 	%r31, %r115, 1;
	setp.ne.s32 	%p24, %r115, %r114;
	mov.u32 	%r115, %r31;
	@%p24 bra 	$L__BB3_8;
	mul.lo.s32 	%r110, %r9, %r9;
	cvt.rn.f32.u32 	%f246, %r110;
	div.rn.f32 	%f292, %f255, %f246;
	div.rn.f32 	%f293, %f254, %f246;
	div.rn.f32 	%f294, %f253, %f246;
	bra.uni 	$L__BB3_34;
$L__BB3_18:
	min.s32 	%r32, %r6, %r114;
	min.s32 	%r33, %r7, %r114;
	min.u32 	%r34, %r2, %r114;
	neg.s32 	%r35, %r34;
	min.u32 	%r36, %r1, %r114;
	neg.s32 	%r122, %r36;
	setp.lt.s32 	%p10, %r32, %r122;
	mov.f32 	%f286, 0f00000000;
	mov.f32 	%f287, %f286;
	mov.f32 	%f288, %f286;
	@%p10 bra 	$L__BB3_33;
	add.s32 	%r38, %r33, %r34;
	add.s32 	%r69, %r38, 1;
	and.b32  	%r39, %r69, 7;
	add.s32 	%r40, %r39, -1;
	and.b32  	%r41, %r69, 3;
	and.b32  	%r42, %r69, -8;
	and.b32  	%r43, %r38, 1;
	mov.f32 	%f288, 0f00000000;
	mov.f32 	%f287, %f288;
	mov.f32 	%f286, %f288;
$L__BB3_20:
	mov.u32 	%r44, %r122;
	setp.lt.s32 	%p11, %r33, %r35;
	@%p11 bra 	$L__BB3_32;
	setp.lt.u32 	%p12, %r38, 7;
	add.s32 	%r70, %r1, %r44;
	shl.b32 	%r71, %r70, 9;
	add.s32 	%r45, %r71, %r2;
	mov.u32 	%r124, %r35;
	@%p12 bra 	$L__BB3_24;
	mov.u32 	%r124, %r35;
$L__BB3_23:
	.pragma "nounroll";
	add.s32 	%r72, %r124, %r45;
	mul.wide.u32 	%rd8, %r72, 3;
	add.s64 	%rd9, %rd2, %rd8;
	ld.global.u8 	%rs5, [%rd9];
	cvt.rn.f32.u16 	%f86, %rs5;
	add.f32 	%f87, %f286, %f86;
	ld.global.u8 	%rs6, [%rd9+1];
	cvt.rn.f32.u16 	%f88, %rs6;
	add.f32 	%f89, %f287, %f88;
	ld.global.u8 	%rs7, [%rd9+2];
	cvt.rn.f32.u16 	%f90, %rs7;
	add.f32 	%f91, %f288, %f90;
	add.s32 	%r73, %r72, 1;
	mul.wide.u32 	%rd10, %r73, 3;
	add.s64 	%rd11, %rd2, %rd10;
	ld.global.u8 	%rs8, [%rd11];
	cvt.rn.f32.u16 	%f92, %rs8;
	add.f32 	%f93, %f87, %f92;
	ld.global.u8 	%rs9, [%rd11+1];
	cvt.rn.f32.u16 	%f94, %rs9;
	add.f32 	%f95, %f89, %f94;
	ld.global.u8 	%rs10, [%rd11+2];
	cvt.rn.f32.u16 	%f96, %rs10;
	add.f32 	%f97, %f91, %f96;
	add.s32 	%r74, %r72, 2;
	mul.wide.u32 	%rd12, %r74, 3;
	add.s64 	%rd13, %rd2, %rd12;
	ld.global.u8 	%rs11, [%rd13];
	cvt.rn.f32.u16 	%f98, %rs11;
	add.f32 	%f99, %f93, %f98;
	ld.global.u8 	%rs12, [%rd13+1];
	cvt.rn.f32.u16 	%f100, %rs12;
	add.f32 	%f101, %f95, %f100;
	ld.global.u8 	%rs13, [%rd13+2];
	cvt.rn.f32.u16 	%f102, %rs13;
	add.f32 	%f103, %f97, %f102;
	add.s32 	%r75, %r72, 3;
	mul.wide.u32 	%rd14, %r75, 3;
	add.s64 	%rd15, %rd2, %rd14;
	ld.global.u8 	%rs14, [%rd15];
	cvt.rn.f32.u16 	%f104, %rs14;
	add.f32 	%f105, %f99, %f104;
	ld.global.u8 	%rs15, [%rd15+1];
	cvt.rn.f32.u16 	%f106, %rs15;
	add.f32 	%f107, %f101, %f106;
	ld.global.u8 	%rs16, [%rd15+2];
	cvt.rn.f32.u16 	%f108, %rs16;
	add.f32 	%f109, %f103, %f108;
	add.s32 	%r76, %r72, 4;
	mul.wide.u32 	%rd16, %r76, 3;
	add.s64 	%rd17, %rd2, %rd16;
	ld.global.u8 	%rs17, [%rd17];
	cvt.rn.f32.u16 	%f110, %rs17;
	add.f32 	%f111, %f105, %f110;
	ld.global.u8 	%rs18, [%rd17+1];
	cvt.rn.f32.u16 	%f112, %rs18;
	add.f32 	%f113, %f107, %f112;
	ld.global.u8 	%rs19, [%rd17+2];
	cvt.rn.f32.u16 	%f114, %rs19;
	add.f32 	%f115, %f109, %f114;
	add.s32 	%r77, %r72, 5;
	mul.wide.u32 	%rd18, %r77, 3;
	add.s64 	%rd19, %rd2, %rd18;
	ld.global.u8 	%rs20, [%rd19];
	cvt.rn.f32.u16 	%f116, %rs20;
	add.f32 	%f117, %f111, %f116;
	ld.global.u8 	%rs21, [%rd19+1];
	cvt.rn.f32.u16 	%f118, %rs21;
	add.f32 	%f119, %f113, %f118;
	ld.global.u8 	%rs22, [%rd19+2];
	cvt.rn.f32.u16 	%f120, %rs22;
	add.f32 	%f121, %f115, %f120;
	add.s32 	%r78, %r72, 6;
	mul.wide.u32 	%rd20, %r78, 3;
	add.s64 	%rd21, %rd2, %rd20;
	ld.global.u8 	%rs23, [%rd21];
	cvt.rn.f32.u16 	%f122, %rs23;
	add.f32 	%f123, %f117, %f122;
	ld.global.u8 	%rs24, [%rd21+1];
	cvt.rn.f32.u16 	%f124, %rs24;
	add.f32 	%f125, %f119, %f124;
	ld.global.u8 	%rs25, [%rd21+2];
	cvt.rn.f32.u16 	%f126, %rs25;
	add.f32 	%f127, %f121, %f126;
	add.s32 	%r79, %r72, 7;
	mul.wide.u32 	%rd22, %r79, 3;
	add.s64 	%rd23, %rd2, %rd22;
	ld.global.u8 	%rs26, [%rd23];
	cvt.rn.f32.u16 	%f128, %rs26;
	add.f32 	%f286, %f123, %f128;
	ld.global.u8 	%rs27, [%rd23+1];
	cvt.rn.f32.u16 	%f129, %rs27;
	add.f32 	%f287, %f125, %f129;
	ld.global.u8 	%rs28, [%rd23+2];
	cvt.rn.f32.u16 	%f130, %rs28;
	add.f32 	%f288, %f127, %f130;
	add.s32 	%r124, %r124, 8;
	add.s32 	%r80, %r124, %r34;
	setp.ne.s32 	%p13, %r80, %r42;
	@%p13 bra 	$L__BB3_23;
$L__BB3_24:
	setp.eq.s32 	%p14, %r39, 0;
	@%p14 bra 	$L__BB3_32;
	setp.lt.u32 	%p15, %r40, 3;
	@%p15 bra 	$L__BB3_27;
	add.s32 	%r81, %r124, %r45;
	mul.wide.u32 	%rd24, %r81, 3;
	add.s64 	%rd25, %rd2, %rd24;
	ld.global.u8 	%rs29, [%rd25];
	cvt.rn.f32.u16 	%f132, %rs29;
	add.f32 	%f133, %f286, %f132;
	ld.global.u8 	%rs30, [%rd25+1];
	cvt.rn.f32.u16 	%f134, %rs30;
	add.f32 	%f135, %f287, %f134;
	ld.global.u8 	%rs31, [%rd25+2];
	cvt.rn.f32.u16 	%f136, %rs31;
	add.f32 	%f137, %f288, %f136;
	add.s32 	%r82, %r81, 1;
	mul.wide.u32 	%rd26, %r82, 3;
	add.s64 	%rd27, %rd2, %rd26;
	ld.global.u8 	%rs32, [%rd27];
	cvt.rn.f32.u16 	%f138, %rs32;
	add.f32 	%f139, %f133, %f138;
	ld.global.u8 	%rs33, [%rd27+1];
	cvt.rn.f32.u16 	%f140, %rs33;
	add.f32 	%f141, %f135, %f140;
	ld.global.u8 	%rs34, [%rd27+2];
	cvt.rn.f32.u16 	%f142, %rs34;
	add.f32 	%f143, %f137, %f142;
	add.s32 	%r83, %r81, 2;
	mul.wide.u32 	%rd28, %r83, 3;
	add.s64 	%rd29, %rd2, %rd28;
	ld.global.u8 	%rs35, [%rd29];
	cvt.rn.f32.u16 	%f144, %rs35;
	add.f32 	%f145, %f139, %f144;
	ld.global.u8 	%rs36, [%rd29+1];
	cvt.rn.f32.u16 	%f146, %rs36;
	add.f32 	%f147, %f141, %f146;
	ld.global.u8 	%rs37, [%rd29+2];
	cvt.rn.f32.u16 	%f148, %rs37;
	add.f32 	%f149, %f143, %f148;
	add.s32 	%r84, %r81, 3;
	mul.wide.u32 	%rd30, %r84, 3;
	add.s64 	%rd31, %rd2, %rd30;
	ld.global.u8 	%rs38, [%rd31];
	cvt.rn.f32.u16 	%f150, %rs38;
	add.f32 	%f286, %f145, %f150;
	ld.global.u8 	%rs39, [%rd31+1];
	cvt.rn.f32.u16 	%f151, %rs39;
	add.f32 	%f287, %f147, %f151;
	ld.global.u8 	%rs40, [%rd31+2];
	cvt.rn.f32.u16 	%f152, %rs40;
	add.f32 	%f288, %f149, %f152;
	add.s32 	%r124, %r124, 4;
$L__BB3_27:
	setp.eq.s32 	%p16, %r41, 0;
	@%p16 bra 	$L__BB3_32;
	setp.eq.s32 	%p17, %r41, 1;
	@%p17 bra 	$L__BB3_30;
	add.s32 	%r85, %r124, %r45;
	mul.wide.u32 	%rd32, %r85, 3;
	add.s64 	%rd33, %rd2, %rd32;
	ld.global.u8 	%rs41, [%rd33];
	cvt.rn.f32.u16 	%f154, %rs41;
	add.f32 	%f155, %f286, %f154;
	ld.global.u8 	%rs42, [%rd33+1];
	cvt.rn.f32.u16 	%f156, %rs42;
	add.f32 	%f157, %f287, %f156;
	ld.global.u8 	%rs43, [%rd33+2];
	cvt.rn.f32.u16 	%f158, %rs43;
	add.f32 	%f159, %f288, %f158;
	add.s32 	%r86, %r85, 1;
	mul.wide.u32 	%rd34, %r86, 3;
	add.s64 	%rd35, %rd2, %rd34;
	ld.global.u8 	%rs44, [%rd35];
	cvt.rn.f32.u16 	%f160, %rs44;
	add.f32 	%f286, %f155, %f160;
	ld.global.u8 	%rs45, [%rd35+1];
	cvt.rn.f32.u16 	%f161, %rs45;
	add.f32 	%f287, %f157, %f161;
	ld.global.u8 	%rs46, [%rd35+2];
	cvt.rn.f32.u16 	%f162, %rs46;
	add.f32 	%f288, %f159, %f162;
	add.s32 	%r124, %r124, 2;
$L__BB3_30:
	setp.ne.s32 	%p18, %r43, 0;
	@%p18 bra 	$L__BB3_32;
	add.s32 	%r87, %r124, %r45;
	mul.wide.u32 	%rd36, %r87, 3;
	add.s64 	%rd37, %rd2, %rd36;
	ld.global.u8 	%rs47, [%rd37];
	cvt.rn.f32.u16 	%f163, %rs47;
	add.f32 	%f286, %f286, %f163;
	ld.global.u8 	%rs48, [%rd37+1];
	cvt.rn.f32.u16 	%f164, %rs48;
	add.f32 	%f287, %f287, %f164;
	ld.global.u8 	%rs49, [%rd37+2];
	cvt.rn.f32.u16 	%f165, %rs49;
	add.f32 	%f288, %f288, %f165;
$L__BB3_32:
	add.s32 	%r122, %r44, 1;
	setp.ne.s32 	%p19, %r44, %r32;
	@%p19 bra 	$L__BB3_20;
$L__BB3_33:
	add.s32 	%r88, %r36, %r32;
	add.s32 	%r89, %r34, %r33;
	mad.lo.s32 	%r90, %r89, %r88, %r89;
	add.s32 	%r91, %r88, %r90;
	add.s32 	%r92, %r91, 1;
	cvt.rn.f32.s32 	%f166, %r92;
	div.rn.f32 	%f292, %f286, %f166;
	div.rn.f32 	%f293, %f287, %f166;
	div.rn.f32 	%f294, %f288, %f166;
$L__BB3_34:
	cvt.rzi.u32.f32 	%r111, %f292;
	mul.wide.s32 	%rd68, %r3, 3;
	add.s64 	%rd69, %rd1, %rd68;
	st.global.u8 	[%rd69], %r111;
	cvt.rzi.u32.f32 	%r112, %f293;
	st.global.u8 	[%rd69+1], %r112;
	cvt.rzi.u32.f32 	%r113, %f294;
	st.global.u8 	[%rd69+2], %r113;
	bra.uni 	$L__BB3_36;
$L__BB3_35:
	mul.wide.s32 	%rd5, %r3, 3;
	add.s64 	%rd6, %rd2, %rd5;
	ld.global.u8 	%rs1, [%rd6+2];
	cvt.rn.f64.u16 	%fd1, %rs1;
	ld.global.u8 	%rs2, [%rd6+1];
	cvt.rn.f64.u16 	%fd2, %rs2;
	mul.f64 	%fd3, %fd2, 0d3FE2C8B439581062;
	fma.rn.f64 	%fd4, %fd1, 0d3FD322D0E5604189, %fd3;
	ld.global.u8 	%rs3, [%rd6];
	cvt.rn.f64.u16 	%fd5, %rs3;
	fma.rn.f64 	%fd6, %fd5, 0d3FBD2F1A9FBE76C9, %fd4;
	cvt.rn.f32.f64 	%f82, %fd6;
	cvt.rzi.u32.f32 	%r59, %f82;
	cvt.u16.u32 	%rs4, %r59;
	add.s64 	%rd7, %rd1, %rd5;
	st.global.u8 	[%rd7+2], %rs4;
	st.global.u8 	[%rd7+1], %rs4;
	st.global.u8 	[%rd7], %rs4;
$L__BB3_36:
	ret;

}


// ===== COMPILED SASS (sm_100) =====

	.target	sm_100

	.elftype	@"ET_EXEC"


//--------------------- .note.nv.tkinfo           --------------------------
	.section	.note.nv.tkinfo,"",@"SHT_NOTE"
	.sectionflags	@"SHF_NOTE_NV_TKINFO"
	.tkinfo
        /*0018*/ 	.word	0x00000002
        /*0030*/ 	.string	""
        /*0030*/ 	.string	"ptxas"
        /*0030*/ 	.string	"Cuda compilation tools, release 13.0, V13.0.88"
        /*0030*/ 	.string	"Build cuda_13.0.r13.0/compiler.36424714_0"
        /*0030*/ 	.string	"-arch sm_100 -m 64 "



//--------------------- .note.nv.cuinfo           --------------------------
	.section	.note.nv.cuinfo,"",@"SHT_NOTE"
	.sectionflags	@"SHF_NOTE_NV_CUINFO"
        /*0018*/ 	.short	0x0002
        /*001a*/ 	.short	0x0064
        /*001c*/ 	.short	0x0082
	.zero		2


//--------------------- .nv.info                  --------------------------
	.section	.nv.info,"",@"SHT_CUDA_INFO"
	.align	4


	//----- nvinfo : EIATTR_REGCOUNT
	.align		4
        /*0000*/ 	.byte	0x04, 0x2f
        /*0002*/ 	.short	(.L_1 - .L_0)
	.align		4
.L_0:
        /*0004*/ 	.word	index@(_Z18swapChannel_kernelP6uchar3S0_ii)
        /*0008*/ 	.word	0x0000000e


	//----- nvinfo : EIATTR_FRAME_SIZE
	.align		4
.L_1:
        /*000c*/ 	.byte	0x04, 0x11
        /*000e*/ 	.short	(.L_3 - .L_2)
	.align		4
.L_2:
        /*0010*/ 	.word	index@(_Z18swapChannel_kernelP6uchar3S0_ii)
        /*0014*/ 	.word	0x00000000


	//----- nvinfo : EIATTR_REGCOUNT
	.align		4
.L_3:
        /*0018*/ 	.byte	0x04, 0x2f
        /*001a*/ 	.short	(.L_5 - .L_4)
	.align		4
.L_4:
        /*001c*/ 	.word	index@(_Z16blurImage_kernelP6uchar3S0_ii)
        /*0020*/ 	.word	0x00000020


	//----- nvinfo : EIATTR_FRAME_SIZE
	.align		4
.L_5:
        /*0024*/ 	.byte	0x04, 0x11
        /*0026*/ 	.short	(.L_7 - .L_6)
	.align		4
.L_6:
        /*0028*/ 	.word	index@($__internal_2_$__cuda_sm3x_div_rn_noftz_f32_slowpath)
        /*002c*/ 	.word	0x00000000


	//----- nvinfo : EIATTR_FRAME_SIZE
	.align		4
.L_7:
        /*0030*/ 	.byte	0x04, 0x11
        /*0032*/ 	.short	(.L_9 - .L_8)
	.align		4
.L_8:
        /*0034*/ 	.word	index@(_Z16blurImage_kernelP6uchar3S0_ii)
        /*0038*/ 	.word	0x00000000


	//----- nvinfo : EIATTR_REGCOUNT
	.align		4
.L_9:
        /*003c*/ 	.byte	0x04, 0x2f
        /*003e*/ 	.short	(.L_11 - .L_10)
	.align		4
.L_10:
        /*0040*/ 	.word	index@(_Z18inplaceFlip_kernelP6uchar3ii)
        /*0044*/ 	.word	0x00000016


	//----- nvinfo : EIATTR_FRAME_SIZE
	.align		4
.L_11:
        /*0048*/ 	.byte	0x04, 0x11
        /*004a*/ 	.short	(.L_13 - .L_12)
	.align		4
.L_12:
        /*004c*/ 	.word	index@(_Z18inplaceFlip_kernelP6uchar3ii)
        /*0050*/ 	.word	0x00000000


	//----- nvinfo : EIATTR_REGCOUNT
	.align		4
.L_13:
        /*0054*/ 	.byte	0x04, 0x2f
        /*0056*/ 	.short	(.L_15 - .L_14)
	.align		4
.L_14:
        /*0058*/ 	.word	index@(_Z15creative_kernelP6uchar3S0_ii)
        /*005c*/ 	.word	0x00000020


	//----- nvinfo : EIATTR_FRAME_SIZE
	.align		4
.L_15:
        /*0060*/ 	.byte	0x04, 0x11
        /*0062*/ 	.short	(.L_17 - .L_16)
	.align		4
.L_16:
        /*0064*/ 	.word	index@($__internal_1_$__cuda_sm3x_div_rn_noftz_f32_slowpath)
        /*0068*/ 	.word	0x00000000


	//----- nvinfo : EIATTR_FRAME_SIZE
	.align		4
.L_17:
        /*006c*/ 	.byte	0x04, 0x11
        /*006e*/ 	.short	(.L_19 - .L_18)
	.align		4
.L_18:
        /*0070*/ 	.word	index@($__internal_0_$__cuda_sm20_sqrt_rn_f32_slowpath)
        /*0074*/ 	.word	0x00000000


	//----- nvinfo : EIATTR_FRAME_SIZE
	.align		4
.L_19:
        /*0078*/ 	.byte	0x04, 0x11
        /*007a*/ 	.short	(.L_21 - .L_20)
	.align		4
.L_20:
        /*007c*/ 	.word	index@(_Z15creative_kernelP6uchar3S0_ii)
        /*0080*/ 	.word	0x00000000


	//----- nvinfo : EIATTR_MIN_STACK_SIZE
	.align		4
.L_21:
        /*0084*/ 	.byte	0x04, 0x12
        /*0086*/ 	.short	(.L_23 - .L_22)
	.align		4
.L_22:
        /*0088*/ 	.word	index@(_Z15creative_kernelP6uchar3S0_ii)
        /*008c*/ 	.word	0x00000000


	//----- nvinfo : EIATTR_MIN_STACK_SIZE
	.align		4
.L_23:
        /*0090*/ 	.byte	0x04, 0x12
        /*0092*/ 	.short	(.L_25 - .L_24)
	.align		4
.L_24:
        /*0094*/ 	.word	index@(_Z18inplaceFlip_kernelP6uchar3ii)
        /*0098*/ 	.word	0x00000000


	//----- nvinfo : EIATTR_MIN_STACK_SIZE
	.align		4
.L_25:
        /*009c*/ 	.byte	0x04, 0x12
        /*009e*/ 	.short	(.L_27 - .L_26)
	.align		4
.L_26:
        /*00a0*/ 	.word	index@(_Z16blurImage_kernelP6uchar3S0_ii)
        /*00a4*/ 	.word	0x00000000


	//----- nvinfo : EIATTR_MIN_STACK_SIZE
	.align		4
.L_27:
        /*00a8*/ 	.byte	0x04, 0x12
        /*00aa*/ 	.short	(.L_29 - .L_28)
	.align		4
.L_28:
        /*00ac*/ 	.word	index@(_Z18swapChannel_kernelP6uchar3S0_ii)
        /*00b0*/ 	.word	0x00000000
.L_29:


//--------------------- .nv.compat                --------------------------
	.section	.nv.compat,"",@"SHT_CUDA_COMPAT_INFO"
	.align	4
        /*0000*/ 	.byte	0x02, 0x09, 0x00, 0x00, 0x02, 0x02, 0x01, 0x00, 0x02, 0x05, 0x05, 0x00, 0x03, 0x07, 0x01, 0x01
        /*0010*/ 	.byte	0x02, 0x03, 0x00, 0x00, 0x02, 0x06, 0x01, 0x00, 0x04, 0x0b, 0x08, 0x00, 0x01, 0x00, 0x00, 0x00
        /*0020*/ 	.byte	0x00, 0x00, 0x00, 0x00


//--------------------- .nv.info._Z15creative_kernelP6uchar3S0_ii --------------------------
	.section	.nv.info._Z15creative_kernelP6uchar3S0_ii,"",@"SHT_CUDA_INFO"
	.sectionflags	@""
	.align	4


	//----- nvinfo : EIATTR_CUDA_API_VERSION
	.align		4
        /*0000*/ 	.byte	0x04, 0x37
        /*0002*/ 	.short	(.L_31 - .L_30)
.L_30:
        /*0004*/ 	.word	0x00000082


	//----- nvinfo : EIATTR_KPARAM_INFO
	.align		4
.L_31:
        /*0008*/ 	.byte	0x04, 0x17
        /*000a*/ 	.short	(.L_33 - .L_32)
.L_32:
        /*000c*/ 	.word	0x00000000
        /*0010*/ 	.short	0x0003
        /*0012*/ 	.short	0x0014
        /*0014*/ 	.byte	0x00, 0xf0, 0x11, 0x00


	//----- nvinfo : EIATTR_KPARAM_INFO
	.align		4
.L_33:
        /*0018*/ 	.byte	0x04, 0x17
        /*001a*/ 	.short	(.L_35 - .L_34)
.L_34:
        /*001c*/ 	.word	0x00000000
        /*0020*/ 	.short	0x0002
        /*0022*/ 	.short	0x0010
        /*0024*/ 	.byte	0x00, 0xf0, 0x11, 0x00


	//----- nvinfo : EIATTR_KPARAM_INFO
	.align		4
.L_35:
        /*0028*/ 	.byte	0x04, 0x17
        /*002a*/ 	.short	(.L_37 - .L_36)
.L_36:
        /*002c*/ 	.word	0x00000000
        /*0030*/ 	.short	0x0001
        /*0032*/ 	.short	0x0008
        /*0034*/ 	.byte	0x00, 0xf5, 0x21, 0x00


	//----- nvinfo : EIATTR_KPARAM_INFO
	.align		4
.L_37:
        /*0038*/ 	.byte	0x04, 0x17
        /*003a*/ 	.short	(.L_39 - .L_38)
.L_38:
        /*003c*/ 	.word	0x00000000
        /*0040*/ 	.short	0x0000
        /*0042*/ 	.short	0x0000
        /*0044*/ 	.byte	0x00, 0xf5, 0x21, 0x00


	//----- nvinfo : EIATTR_SPARSE_MMA_MASK
	.align		4
.L_39:
        /*0048*/ 	.byte	0x03, 0x50
        /*004a*/ 	.short	0x0000


	//----- nvinfo : EIATTR_MAXREG_COUNT
	.align		4
        /*004c*/ 	.byte	0x03, 0x1b
        /*004e*/ 	.short	0x00ff


	//----- nvinfo : EIATTR_MERCURY_ISA_VERSION
	.align		4
        /*0050*/ 	.byte	0x03, 0x5f
        /*0052*/ 	.short	0x0101


	//----- nvinfo : EIATTR_VRC_CTA_INIT_COUNT
	.align		4
        /*0054*/ 	.byte	0x02, 0x4a
	.zero		1
	.zero		1


	//----- nvinfo : EIATTR_EXIT_INSTR_OFFSETS
	.align		4
        /*0058*/ 	.byte	0x04, 0x1c
        /*005a*/ 	.short	(.L_41 - .L_40)


	//   ....[0]....
.L_40:
        /*005c*/ 	.word	0x000025e0


	//   ....[1]....
        /*0060*/ 	.word	0x00002770


	//----- nvinfo : EIATTR_CRS_STACK_SIZE
	.align		4
.L_41:
        /*0064*/ 	.byte	0x04, 0x1e
        /*0066*/ 	.short	(.L_43 - .L_42)
.L_42:
        /*0068*/ 	.word	0x00000000


	//----- nvinfo : EIATTR_CBANK_PARAM_SIZE
	.align		4
.L_43:
        /*006c*/ 	.byte	0x03, 0x19
        /*006e*/ 	.short	0x0018


	//----- nvinfo : EIATTR_PARAM_CBANK
	.align		4
        /*0070*/ 	.byte	0x04, 0x0a
        /*0072*/ 	.short	(.L_45 - .L_44)
	.align		4
.L_44:
        /*0074*/ 	.word	index@(.nv.constant0._Z15creative_kernelP6uchar3S0_ii)
        /*0078*/ 	.short	0x0380
        /*007a*/ 	.short	0x0018


	//----- nvinfo : EIATTR_SW_WAR
	.align		4
.L_45:
        /*007c*/ 	.byte	0x04, 0x36
        /*007e*/ 	.short	(.L_47 - .L_46)
.L_46:
        /*0080*/ 	.word	0x00000008
.L_47:


//--------------------- .nv.info._Z18inplaceFlip_kernelP6uchar3ii --------------------------
	.section	.nv.info._Z18inplaceFlip_kernelP6uchar3ii,"",@"SHT_CUDA_INFO"
	.sectionflags	@""
	.align	4


	//----- nvinfo : EIATTR_CUDA_API_VERSION
	.align		4
        /*0000*/ 	.byte	0x04, 0x37
        /*0002*/ 	.short	(.L_49 - .L_48)
.L_48:
        /*0004*/ 	.word	0x00000082


	//----- nvinfo : EIATTR_KPARAM_INFO
	.align		4
.L_49:
        /*0008*/ 	.byte	0x04, 0x17
        /*000a*/ 	.short	(.L_51 - .L_50)
.L_50:
        /*000c*/ 	.word	0x00000000
        /*0010*/ 	.short	0x0002
        /*0012*/ 	.short	0x000c
        /*0014*/ 	.byte	0x00, 0xf0, 0x11, 0x00


	//----- nvinfo : EIATTR_KPARAM_INFO
	.align		4
.L_51:
        /*0018*/ 	.byte	0x04, 0x17
        /*001a*/ 	.short	(.L_53 - .L_52)
.L_52:
        /*001c*/ 	.word	0x00000000
        /*0020*/ 	.short	0x0001
        /*0022*/ 	.short	0x0008
        /*0024*/ 	.byte	0x00, 0xf0, 0x11, 0x00


	//----- nvinfo : EIATTR_KPARAM_INFO
	.align		4
.L_53:
        /*0028*/ 	.byte	0x04, 0x17
        /*002a*/ 	.short	(.L_55 - .L_54)
.L_54:
        /*002c*/ 	.word	0x00000000
        /*0030*/ 	.short	0x0000
        /*0032*/ 	.short	0x0000
        /*0034*/ 	.byte	0x00, 0xf5, 0x21, 0x00


	//----- nvinfo : EIATTR_SPARSE_MMA_MASK
	.align		4
.L_55:
        /*0038*/ 	.byte	0x03, 0x50
        /*003a*/ 	.short	0x0000


	//----- nvinfo : EIATTR_MAXREG_COUNT
	.align		4
        /*003c*/ 	.byte	0x03, 0x1b
        /*003e*/ 	.short	0x00ff


	//----- nvinfo : EIATTR_NUM_BARRIERS
	.align		4
        /*0040*/ 	.byte	0x02, 0x4c
        /*0042*/ 	.byte	0x01
	.zero		1


	//----- nvinfo : EIATTR_MERCURY_ISA_VERSION
	.align		4
        /*0044*/ 	.byte	0x03, 0x5f
        /*0046*/ 	.short	0x0101


	//----- nvinfo : EIATTR_VRC_CTA_INIT_COUNT
	.align		4
        /*0048*/ 	.byte	0x02, 0x4a
	.zero		1
	.zero		1


	//----- nvinfo : EIATTR_EXIT_INSTR_OFFSETS
	.align		4
        /*004c*/ 	.byte	0x04, 0x1c
        /*004e*/ 	.short	(.L_57 - .L_56)


	//   ....[0]....
.L_56:
        /*0050*/ 	.word	0x000001c0


	//----- nvinfo : EIATTR_CBANK_PARAM_SIZE
	.align		4
.L_57:
        /*0054*/ 	.byte	0x03, 0x19
        /*0056*/ 	.short	0x0010


	//----- nvinfo : EIATTR_PARAM_CBANK
	.align		4
        /*0058*/ 	.byte	0x04, 0x0a
        /*005a*/ 	.short	(.L_59 - .L_58)
	.align		4
.L_58:
        /*005c*/ 	.word	index@(.nv.constant0._Z18inplaceFlip_kernelP6uchar3ii)
        /*0060*/ 	.short	0x0380
        /*0062*/ 	.short	0x0010


	//----- nvinfo : EIATTR_SW_WAR
	.align		4
.L_59:
        /*0064*/ 	.byte	0x04, 0x36
        /*0066*/ 	.short	(.L_61 - .L_60)
.L_60:
        /*0068*/ 	.word	0x00000008
.L_61:


//--------------------- .nv.info._Z16blurImage_kernelP6uchar3S0_ii --------------------------
	.section	.nv.info._Z16blurImage_kernelP6uchar3S0_ii,"",@"SHT_CUDA_INFO"
	.sectionflags	@""
	.align	4


	//----- nvinfo : EIATTR_CUDA_API_VERSION
	.align		4
        /*0000*/ 	.byte	0x04, 0x37
        /*0002*/ 	.short	(.L_63 - .L_62)
.L_62:
        /*0004*/ 	.word	0x00000082


	//----- nvinfo : EIATTR_KPARAM_INFO
	.align		4
.L_63:
        /*0008*/ 	.byte	0x04, 0x17
        /*000a*/ 	.short	(.L_65 - .L_64)
.L_64:
        /*000c*/ 	.word	0x00000000
        /*0010*/ 	.short	0x0003
        /*0012*/ 	.short	0x0014
        /*0014*/ 	.byte	0x00, 0xf0, 0x11, 0x00


	//----- nvinfo : EIATTR_KPARAM_INFO
	.align		4
.L_65:
        /*0018*/ 	.byte	0x04, 0x17
        /*001a*/ 	.short	(.L_67 - .L_66)
.L_66:
        /*001c*/ 	.word	0x00000000
        /*0020*/ 	.short	0x0002
        /*0022*/ 	.short	0x0010
        /*0024*/ 	.byte	0x00, 0xf0, 0x11, 0x00


	//----- nvinfo : EIATTR_KPARAM_INFO
	.align		4
.L_67:
        /*0028*/ 	.byte	0x04, 0x17
        /*002a*/ 	.short	(.L_69 - .L_68)
.L_68:
        /*002c*/ 	.word	0x00000000
        /*0030*/ 	.short	0x0001
        /*0032*/ 	.short	0x0008
        /*0034*/ 	.byte	0x00, 0xf5, 0x21, 0x00


	//----- nvinfo : EIATTR_KPARAM_INFO
	.align		4
.L_69:
        /*0038*/ 	.byte	0x04, 0x17
        /*003a*/ 	.short	(.L_71 - .L_70)
.L_70:
        /*003c*/ 	.word	0x00000000
        /*0040*/ 	.short	0x0000
        /*0042*/ 	.short	0x0000
        /*0044*/ 	.byte	0x00, 0xf5, 0x21, 0x00


	//----- nvinfo : EIATTR_SPARSE_MMA_MASK
	.align		4
.L_71:
        /*0048*/ 	.byte	0x03, 0x50
        /*004a*/ 	.short	0x0000


	//----- nvinfo : EIATTR_MAXREG_COUNT
	.align		4
        /*004c*/ 	.byte	0x03, 0x1b
        /*004e*/ 	.short	0x00ff


	//----- nvinfo : EIATTR_MERCURY_ISA_VERSION
	.align		4
        /*0050*/ 	.byte	0x03, 0x5f
        /*0052*/ 	.short	0x0101


	//----- nvinfo : EIATTR_VRC_CTA_INIT_COUNT
	.align		4
        /*0054*/ 	.byte	0x02, 0x4a
	.zero		1
	.zero		1


	//----- nvinfo : EIATTR_EXIT_INSTR_OFFSETS
	.align		4
        /*0058*/ 	.byte	0x04, 0x1c
        /*005a*/ 	.short	(.L_73 - .L_72)


	//   ....[0]....
.L_72:
        /*005c*/ 	.word	0x00001c70


	//----- nvinfo : EIATTR_CRS_STACK_SIZE
	.align		4
.L_73:
        /*0060*/ 	.byte	0x04, 0x1e
        /*0062*/ 	.short	(.L_75 - .L_74)
.L_74:
        /*0064*/ 	.word	0x00000000


	//----- nvinfo : EIATTR_CBANK_PARAM_SIZE
	.align		4
.L_75:
        /*0068*/ 	.byte	0x03, 0x19
        /*006a*/ 	.short	0x0018


	//----- nvinfo : EIATTR_PARAM_CBANK
	.align		4
        /*006c*/ 	.byte	0x04, 0x0a
        /*006e*/ 	.short	(.L_77 - .L_76)
	.align		4
.L_76:
        /*0070*/ 	.word	index@(.nv.constant0._Z16blurImage_kernelP6uchar3S0_ii)
        /*0074*/ 	.short	0x0380
        /*0076*/ 	.short	0x0018


	//----- nvinfo : EIATTR_SW_WAR
	.align		4
.L_77:
        /*0078*/ 	.byte	0x04, 0x36
        /*007a*/ 	.short	(.L_79 - .L_78)
.L_78:
        /*007c*/ 	.word	0x00000008
.L_79:


//--------------------- .nv.info._Z18swapChannel_kernelP6uchar3S0_ii --------------------------
	.section	.nv.info._Z18swapChannel_kernelP6uchar3S0_ii,"",@"SHT_CUDA_INFO"
	.sectionflags	@""
	.align	4


	//----- nvinfo : EIATTR_CUDA_API_VERSION
	.align		4
        /*0000*/ 	.byte	0x04, 0x37
        /*0002*/ 	.short	(.L_81 - .L_80)
.L_80:
        /*0004*/ 	.word	0x00000082


	//----- nvinfo : EIATTR_KPARAM_INFO
	.align		4
.L_81:
        /*0008*/ 	.byte	0x04, 0x17
        /*000a*/ 	.short	(.L_83 - .L_82)
.L_82:
        /*000c*/ 	.word	0x00000000
        /*0010*/ 	.short	0x0003
        /*0012*/ 	.short	0x0014
        /*0014*/ 	.byte	0x00, 0xf0, 0x11, 0x00


	//----- nvinfo : EIATTR_KPARAM_INFO
	.align		4
.L_83:
        /*0018*/ 	.byte	0x04, 0x17
        /*001a*/ 	.short	(.L_85 - .L_84)
.L_84:
        /*001c*/ 	.word	0x00000000
        /*0020*/ 	.short	0x0002
        /*0022*/ 	.short	0x0010
        /*0024*/ 	.byte	0x00, 0xf0, 0x11, 0x00


	//----- nvinfo : EIATTR_KPARAM_INFO
	.align		4
.L_85:
        /*0028*/ 	.byte	0x04, 0x17
        /*002a*/ 	.short	(.L_87 - .L_86)
.L_86:
        /*002c*/ 	.word	0x00000000
        /*0030*/ 	.short	0x0001
        /*0032*/ 	.short	0x0008
        /*0034*/ 	.byte	0x00, 0xf5, 0x21, 0x00


	//----- nvinfo : EIATTR_KPARAM_INFO
	.align		4
.L_87:
        /*0038*/ 	.byte	0x04, 0x17
        /*003a*/ 	.short	(.L_89 - .L_88)
.L_88:
        /*003c*/ 	.word	0x00000000
        /*0040*/ 	.short	0x0000
        /*0042*/ 	.short	0x0000
        /*0044*/ 	.byte	0x00, 0xf5, 0x21, 0x00


	//----- nvinfo : EIATTR_SPARSE_MMA_MASK
	.align		4
.L_89:
        /*0048*/ 	.byte	0x03, 0x50
        /*004a*/ 	.short	0x0000


	//----- nvinfo : EIATTR_MAXREG_COUNT
	.align		4
        /*004c*/ 	.byte	0x03, 0x1b
        /*004e*/ 	.short	0x00ff


	//----- nvinfo : EIATTR_MERCURY_ISA_VERSION
	.align		4
        /*0050*/ 	.byte	0x03, 0x5f
        /*0052*/ 	.short	0x0101


	//----- nvinfo : EIATTR_VRC_CTA_INIT_COUNT
	.align		4
        /*0054*/ 	.byte	0x02, 0x4a
	.zero		1
	.zero		1


	//----- nvinfo : EIATTR_EXIT_INSTR_OFFSETS
	.align		4
        /*0058*/ 	.byte	0x04, 0x1c
        /*005a*/ 	.short	(.L_91 - .L_90)


	//   ....[0]....
.L_90:
        /*005c*/ 	.word	0x000000f0


	//----- nvinfo : EIATTR_CBANK_PARAM_SIZE
	.align		4
.L_91:
        /*0060*/ 	.byte	0x03, 0x19
        /*0062*/ 	.short	0x0018


	//----- nvinfo : EIATTR_PARAM_CBANK
	.align		4
        /*0064*/ 	.byte	0x04, 0x0a
        /*0066*/ 	.short	(.L_93 - .L_92)
	.align		4
.L_92:
        /*0068*/ 	.word	index@(.nv.constant0._Z18swapChannel_kernelP6uchar3S0_ii)
        /*006c*/ 	.short	0x0380
        /*006e*/ 	.short	0x0018


	//----- nvinfo : EIATTR_SW_WAR
	.align		4
.L_93:
        /*0070*/ 	.byte	0x04, 0x36
        /*0072*/ 	.short	(.L_95 - .L_94)
.L_94:
        /*0074*/ 	.word	0x00000008
.L_95:


//--------------------- .nv.callgraph             --------------------------
	.section	.nv.callgraph,"",@"SHT_CUDA_CALLGRAPH"
	.align	4
	.sectionentsize	8
	.align		4
        /*0000*/ 	.word	0x00000000
	.align		4
        /*0004*/ 	.word	0xffffffff
	.align		4
        /*0008*/ 	.word	0x00000000
	.align		4
        /*000c*/ 	.word	0xfffffffe
	.align		4
        /*0010*/ 	.word	0x00000000
	.align		4
        /*0014*/ 	.word	0xfffffffd
	.align		4
        /*0018*/ 	.word	0x00000000
	.align		4
        /*001c*/ 	.word	0xfffffffc


//--------------------- .text._Z15creative_kernelP6uchar3S0_ii --------------------------
	.section	.text._Z15creative_kernelP6uchar3S0_ii,"ax",@progbits
	.align	128
        .global         _Z15creative_kernelP6uchar3S0_ii
        .type           _Z15creative_kernelP6uchar3S0_ii,@function
        .size           _Z15creative_kernelP6uchar3S0_ii,(.L_x_101 - _Z15creative_kernelP6uchar3S0_ii)
        .other          _Z15creative_kernelP6uchar3S0_ii,@"STO_CUDA_ENTRY STV_DEFAULT"
_Z15creative_kernelP6uchar3S0_ii:
.text._Z15creative_kernelP6uchar3S0_ii:
[----:B------:R-:W-:Y:S01]  /*0000*/  LDC R1, c[0x0][0x37c] ;  /* 0x0000df00ff017b82 */ /* 0x000fe20000000800 */
[----:B------:R-:W0:Y:S01]  /*0010*/  S2R R0, SR_TID.X ;  /* 0x0000000000007919 */ /* 0x000e220000002100 */
[----:B------:R-:W-:Y:S01]  /*0020*/  BSSY.RECONVERGENT B0, `(.L_x_0) ;  /* 0x0000015000007945 */ /* 0x000fe20003800200 */
[----:B------:R-:W1:Y:S01]  /*0030*/  S2R R3, SR_CTAID.X ;  /* 0x0000000000037919 */ /* 0x000e620000002500 */
[----:B0-----:R-:W-:Y:S02]  /*0040*/  IADD3 R4, PT, PT, -R0, 0x14f, RZ ;  /* 0x0000014f00047810 */ /* 0x001fe40007ffe1ff */
[----:B-1----:R-:W-:-:S03]  /*0050*/  IADD3 R2, PT, PT, -R3, 0x127, RZ ;  /* 0x0000012703027810 */ /* 0x002fc60007ffe1ff */
[----:B------:R-:W-:-:S04]  /*0060*/  IMAD R5, R4, R4, RZ ;  /* 0x0000000404057224 */ /* 0x000fc800078e02ff */
[----:B------:R-:W-:-:S05]  /*0070*/  IMAD R5, R2, R2, R5 ;  /* 0x0000000202057224 */ /* 0x000fca00078e0205 */
[----:B------:R-:W-:-:S04]  /*0080*/  I2FP.F32.U32 R4, R5 ;  /* 0x0000000500047245 */ /* 0x000fc80000201000 */
[----:B------:R0:W1:Y:S01]  /*0090*/  MUFU.RSQ R5, R4 ;  /* 0x0000000400057308 */ /* 0x0000620000001400 */
[----:B------:R-:W-:-:S05]  /*00a0*/  VIADD R2, R4, 0xf3000000 ;  /* 0xf300000004027836 */ /* 0x000fca0000000000 */
[----:B------:R-:W-:Y:S01]  /*00b0*/  ISETP.GT.U32.AND P0, PT, R2, 0x727fffff, PT ;  /* 0x727fffff0200780c */ /* 0x000fe20003f04070 */
[----:B------:R-:W-:-:S12]  /*00c0*/  IMAD R2, R3, 0x200, R0 ;  /* 0x0000020003027824 */ /* 0x000fd800078e0200 */
[----:B01----:R-:W-:Y:S05]  /*00d0*/  @!P0 BRA `(.L_x_1) ;  /* 0x0000000000148947 */ /* 0x003fea0003800000 */
[----:B------:R-:W-:Y:S01]  /*00e0*/  BSSY.RECONVERGENT B1, `(.L_x_2) ;  /* 0x0000003000017945 */ /* 0x000fe20003800200 */
[----:B------:R-:W-:-:S07]  /*00f0*/  MOV R10, 0x110 ;  /* 0x00000110000a7802 */ /* 0x000fce0000000f00 */
[----:B------:R-:W-:Y:S05]  /*0100*/  CALL.REL.NOINC `($__internal_0_$__cuda_sm20_sqrt_rn_f32_slowpath) ;  /* 0x00000024009c7944 */ /* 0x000fea0003c00000 */
[----:B------:R-:W-:Y:S05]  /*0110*/  BSYNC.RECONVERGENT B1 ;  /* 0x0000000000017941 */ /* 0x000fea0003800200 */
.L_x_2:
[----:B------:R-:W-:Y:S05]  /*0120*/  BRA `(.L_x_3) ;  /* 0x0000000000107947 */ /* 0x000fea0003800000 */
.L_x_1:
[----:B------:R-:W-:Y:S01]  /*0130*/  FMUL.FTZ R7, R4, R5 ;  /* 0x0000000504077220 */ /* 0x000fe20000410000 */
[----:B------:R-:W-:-:S03]  /*0140*/  FMUL.FTZ R5, R5, 0.5 ;  /* 0x3f00000005057820 */ /* 0x000fc60000410000 */
[----:B------:R-:W-:-:S04]  /*0150*/  FFMA R4, -R7, R7, R4 ;  /* 0x0000000707047223 */ /* 0x000fc80000000104 */
[----:B------:R-:W-:-:S07]  /*0160*/  FFMA R6, R4, R5, R7 ;  /* 0x0000000504067223 */ /* 0x000fce0000000007 */
.L_x_3:
[----:B------:R-:W-:Y:S05]  /*0170*/  BSYNC.RECONVERGENT B0 ;  /* 0x0000000000007941 */ /* 0x000fea0003800200 */
.L_x_0:
[----:B------:R-:W-:Y:S01]  /*0180*/  FSETP.GT.AND P0, PT, R6, 140, PT ;  /* 0x430c00000600780b */ /* 0x000fe20003f04000 */
[----:B------:R-:W0:-:S12]  /*0190*/  LDCU.64 UR4, c[0x0][0x358] ;  /* 0x00006b00ff0477ac */ /* 0x000e180008000a00 */
[----:B------:R-:W-:Y:S05]  /*01a0*/  @!P0 BRA `(.L_x_4) ;  /* 0x0000002400108947 */ /* 0x000fea0003800000 */
[----:B------:R-:W-:Y:S02]  /*01b0*/  HFMA2 R5, -RZ, RZ, 1.44921875, -19.203125 ;  /* 0x3dcccccdff057431 */ /* 0x000fe400000001ff */
[----:B------:R-:W-:Y:S01]  /*01c0*/  IMAD.MOV.U32 R4, RZ, RZ, 0x41200000 ;  /* 0x41200000ff047424 */ /* 0x000fe200078e00ff */
[----:B------:R-:W1:Y:S01]  /*01d0*/  FCHK P0, R6, 10 ;  /* 0x4120000006007902 */ /* 0x000e620000000000 */
[----:B------:R-:W-:Y:S02]  /*01e0*/  BSSY.RECONVERGENT B0, `(.L_x_5) ;  /* 0x000000b000007945 */ /* 0x000fe40003800200 */
[----:B------:R-:W-:-:S04]  /*01f0*/  FFMA R4, R5, -R4, 1 ;  /* 0x3f80000005047423 */ /* 0x000fc80000000804 */
[----:B------:R-:W-:-:S04]  /*0200*/  FFMA R4, R4, R5, 0.10000000149011611938 ;  /* 0x3dcccccd04047423 */ /* 0x000fc80000000005 */
[----:B------:R-:W-:-:S04]  /*0210*/  FFMA R5, R4, R6, RZ ;  /* 0x0000000604057223 */ /* 0x000fc800000000ff */
[----:B------:R-:W-:-:S04]  /*0220*/  FFMA R8, R5, -10, R6 ;  /* 0xc120000005087823 */ /* 0x000fc80000000006 */
[----:B------:R-:W-:Y:S01]  /*0230*/  FFMA R4, R4, R8, R5 ;  /* 0x0000000804047223 */ /* 0x000fe20000000005 */
[----:B-1----:R-:W-:Y:S06]  /*0240*/  @!P0 BRA `(.L_x_6) ;  /* 0x0000000000108947 */ /* 0x002fec0003800000 */
[----:B------:R-:W-:Y:S01]  /*0250*/  IMAD.MOV.U32 R7, RZ, RZ, 0x41200000 ;  /* 0x41200000ff077424 */ /* 0x000fe200078e00ff */
[----:B------:R-:W-:-:S07]  /*0260*/  MOV R10, 0x280 ;  /* 0x00000280000a7802 */ /* 0x000fce0000000f00 */
[----:B0-----:R-:W-:Y:S05]  /*0270*/  CALL.REL.NOINC `($__internal_1_$__cuda_sm3x_div_rn_noftz_f32_slowpath) ;  /* 0x00000024009c7944 */ /* 0x001fea0003c00000 */
[----:B------:R-:W-:-:S07]  /*0280*/  MOV R4, R6 ;  /* 0x0000000600047202 */ /* 0x000fce0000000f00 */
.L_x_6:
[----:B0-----:R-:W-:Y:S05]  /*0290*/  BSYNC.RECONVERGENT B0 ;  /* 0x0000000000007941 */ /* 0x001fea0003800200 */
.L_x_5:
[----:B------:R-:W-:Y:S01]  /*02a0*/  FSETP.GEU.AND P0, PT, R4, 18, PT ;  /* 0x419000000400780b */ /* 0x000fe20003f0e000 */
[----:B------:R-:W-:Y:S01]  /*02b0*/  BSSY.RECONVERGENT B0, `(.L_x_7) ;  /* 0x000000e000007945 */ /* 0x000fe20003800200 */
[----:B------:R-:W-:-:S11]  /*02c0*/  IMAD.MOV.U32 R7, RZ, RZ, RZ ;  /* 0x000000ffff077224 */ /* 0x000fd600078e00ff */
[----:B------:R-:W-:Y:S05]  /*02d0*/  @!P0 BRA `(.L_x_8) ;  /* 0x00000000002c8947 */ /* 0x000fea0003800000 */
[----:B------:R-:W-:Y:S01]  /*02e0*/  FSETP.GEU.AND P0, PT, R4, 25, PT ;  /* 0x41c800000400780b */ /* 0x000fe20003f0e000 */
[----:B------:R-:W-:-:S12]  /*02f0*/  IMAD.MOV.U32 R7, RZ, RZ, 0x1 ;  /* 0x00000001ff077424 */ /* 0x000fd800078e00ff */
[----:B------:R-:W-:Y:S05]  /*0300*/  @!P0 BRA `(.L_x_8) ;  /* 0x0000000000208947 */ /* 0x000fea0003800000 */
[----:B------:R-:W-:Y:S01]  /*0310*/  FSETP.GEU.AND P0, PT, R4, 30, PT ;  /* 0x41f000000400780b */ /* 0x000fe20003f0e000 */
[----:B------:R-:W-:-:S12]  /*0320*/  HFMA2 R7, -RZ, RZ, 0, 1.1920928955078125e-07 ;  /* 0x00000002ff077431 */ /* 0x000fd800000001ff */
[----:B------:R-:W-:Y:S05]  /*0330*/  @!P0 BRA `(.L_x_8) ;  /* 0x0000000000148947 */ /* 0x000fea0003800000 */
[----:B------:R-:W-:Y:S01]  /*0340*/  FSETP.GEU.AND P0, PT, R4, 33, PT ;  /* 0x420400000400780b */ /* 0x000fe20003f0e000 */
[----:B------:R-:W-:-:S12]  /*0350*/  IMAD.MOV.U32 R7, RZ, RZ, 0x3 ;  /* 0x00000003ff077424 */ /* 0x000fd800078e00ff */
[----:B------:R-:W-:Y:S01]  /*0360*/  @P0 FSETP.GEU.AND P1, PT, R4, 35, PT ;  /* 0x420c00000400080b */ /* 0x000fe20003f2e000 */
[----:B------:R-:W-:-:S05]  /*0370*/  @P0 IMAD.MOV.U32 R4, RZ, RZ, 0x4 ;  /* 0x00000004ff040424 */ /* 0x000fca00078e00ff */
[----:B------:R-:W-:-:S07]  /*0380*/  @P0 SEL R7, R4, 0x5, !P1 ;  /* 0x0000000504070807 */ /* 0x000fce0004800000 */
.L_x_8:
[----:B------:R-:W-:Y:S05]  /*0390*/  BSYNC.RECONVERGENT B0 ;  /* 0x0000000000007941 */ /* 0x000fea0003800200 */
.L_x_7:
[C---:B------:R-:W-:Y:S01]  /*03a0*/  VIMNMX.U32 R4, PT, PT, R3.reuse, R0, PT ;  /* 0x0000000003047248 */ /* 0x040fe20003fe0000 */
[----:B------:R-:W-:Y:S01]  /*03b0*/  BSSY.RECONVERGENT B0, `(.L_x_9) ;  /* 0x000021a000007945 */ /* 0x000fe20003800200 */
[----:B------:R-:W-:Y:S02]  /*03c0*/  IADD3 R6, PT, PT, -R3, 0x1ff, RZ ;  /* 0x000001ff03067810 */ /* 0x000fe40007ffe1ff */
[----:B------:R-:W-:Y:S02]  /*03d0*/  IADD3 R8, PT, PT, -R0, 0x1ff, RZ ;  /* 0x000001ff00087810 */ /* 0x000fe40007ffe1ff */
[----:B------:R-:W-:Y:S02]  /*03e0*/  ISETP.GE.U32.AND P0, PT, R4, R7, PT ;  /* 0x000000070400720c */ /* 0x000fe40003f06070 */
[----:B------:R-:W-:-:S04]  /*03f0*/  VIMNMX R4, PT, PT, R6, R8, PT ;  /* 0x0000000806047248 */ /* 0x000fc80003fe0100 */
[----:B------:R-:W-:-:S13]  /*0400*/  ISETP.LT.OR P0, PT, R4, R7, !P0 ;  /* 0x000000070400720c */ /* 0x000fda0004701670 */
[----:B------:R-:W-:Y:S05]  /*0410*/  @P0 BRA `(.L_x_10) ;  /* 0x0000001000040947 */ /* 0x000fea0003800000 */
[C---:B------:R-:W-:Y:S01]  /*0420*/  SHF.L.U32 R9, R7.reuse, 0x1, RZ ;  /* 0x0000000107097819 */ /* 0x040fe200000006ff */
[--C-:B------:R-:W-:Y:S01]  /*0430*/  IMAD.MOV R8, RZ, RZ, -R7.reuse ;  /* 0x000000ffff087224 */ /* 0x100fe200078e0a07 */
[----:B------:R-:W-:Y:S01]  /*0440*/  BSSY.RECONVERGENT B1, `(.L_x_11) ;  /* 0x00000d1000017945 */ /* 0x000fe20003800200 */
[----:B------:R-:W-:Y:S01]  /*0450*/  IADD3 R10, PT, PT, -R7, 0x3, RZ ;  /* 0x00000003070a7810 */ /* 0x000fe20007ffe1ff */
[----:B------:R-:W-:Y:S01]  /*0460*/  IMAD.IADD R11, R0, 0x1, -R7 ;  /* 0x00000001000b7824 */ /* 0x000fe200078e0a07 */
[C---:B------:R-:W-:Y:S01]  /*0470*/  LOP3.LUT R4, R9.reuse, 0x6, RZ, 0xc0, !PT ;  /* 0x0000000609047812 */ /* 0x040fe200078ec0ff */
[----:B------:R-:W-:Y:S01]  /*0480*/  IMAD.MOV.U32 R22, RZ, RZ, R8 ;  /* 0x000000ffff167224 */ /* 0x000fe200078e0008 */
[----:B------:R-:W-:Y:S02]  /*0490*/  IADD3 R9, PT, PT, R9, 0x1, RZ ;  /* 0x0000000109097810 */ /* 0x000fe40007ffe0ff */
[----:B------:R-:W-:Y:S02]  /*04a0*/  ISETP.GE.U32.AND P0, PT, R4, 0x3, PT ;  /* 0x000000030400780c */ /* 0x000fe40003f06070 */
[----:B------:R-:W-:-:S02]  /*04b0*/  CS2R R4, SRZ ;  /* 0x0000000000047805 */ /* 0x000fc4000001ff00 */
[----:B------:R-:W-:Y:S02]  /*04c0*/  LOP3.LUT R19, R9, 0x8, RZ, 0xc0, !PT ;  /* 0x0000000809137812 */ /* 0x000fe400078ec0ff */
[----:B------:R-:W-:Y:S02]  /*04d0*/  MOV R6, RZ ;  /* 0x000000ff00067202 */ /* 0x000fe40000000f00 */
[----:B------:R-:W-:-:S07]  /*04e0*/  IADD3 R19, PT, PT, -R19, RZ, RZ ;  /* 0x000000ff13137210 */ /* 0x000fce0007ffe1ff */
.L_x_20:
[----:B------:R-:W-:Y:S01]  /*04f0*/  ISETP.GE.U32.AND P1, PT, R7, 0x4, PT ;  /* 0x000000040700780c */ /* 0x000fe20003f26070 */
[----:B------:R-:W-:Y:S01]  /*0500*/  IMAD.IADD R21, R3, 0x1, R22 ;  /* 0x0000000103157824 */ /* 0x000fe200078e0216 */
[----:B------:R-:W-:Y:S01]  /*0510*/  BSSY.RECONVERGENT B2, `(.L_x_12) ;  /* 0x0000067000027945 */ /* 0x000fe20003800200 */
[----:B------:R-:W-:Y:S02]  /*0520*/  MOV R18, R8 ;  /* 0x0000000800127202 */ /* 0x000fe40000000f00 */
[----:B------:R-:W-:-:S08]  /*0530*/  IMAD R23, R21, 0x200, R0 ;  /* 0x0000020015177824 */ /* 0x000fd000078e0200 */
[----:B------:R-:W-:Y:S05]  /*0540*/  @!P1 BRA `(.L_x_13) ;  /* 0x00000004008c9947 */ /* 0x000fea0003800000 */
[----:B------:R-:W-:Y:S01]  /*0550*/  BSSY.RECONVERGENT B3, `(.L_x_14) ;  /* 0x0000061000037945 */ /* 0x000fe20003800200 */
[----:B------:R-:W-:Y:S01]  /*0560*/  LEA R21, R21, R11, 0x9 ;  /* 0x0000000b15157211 */ /* 0x000fe200078e48ff */
[----:B------:R-:W-:Y:S01]  /*0570*/  IMAD.MOV.U32 R20, RZ, RZ, R19 ;  /* 0x000000ffff147224 */ /* 0x000fe200078e0013 */
[----:B------:R-:W-:-:S07]  /*0580*/  MOV R18, R10 ;  /* 0x0000000a00127202 */ /* 0x000fce0000000f00 */
.L_x_15:
[----:B------:R-:W0:Y:S01]  /*0590*/  LDC.64 R12, c[0x0][0x380] ;  /* 0x0000e000ff0c7b82 */ /* 0x000e220000000a00 */
[C---:B------:R-:W-:Y:S02]  /*05a0*/  VIADD R15, R21.reuse, 0x1 ;  /* 0x00000001150f7836 */ /* 0x040fe40000000000 */
[----:B0-----:R-:W-:-:S05]  /*05b0*/  IMAD.WIDE.U32 R16, R21, 0x3, R12 ;  /* 0x0000000315107825 */ /* 0x001fca00078e000c */
[----:B------:R-:W2:Y:S01]  /*05c0*/  LDG.E.U8 R29, desc[UR4][R16.64] ;  /* 0x00000004101d7981 */ /* 0x000ea2000c1e1100 */
[----:B------:R-:W-:-:S03]  /*05d0*/  IMAD.WIDE.U32 R14, R15, 0x3, R12 ;  /* 0x000000030f0e7825 */ /* 0x000fc600078e000c */
[----:B------:R-:W3:Y:S04]  /*05e0*/  LDG.E.U8 R28, desc[UR4][R16.64+0x1] ;  /* 0x00000104101c7981 */ /* 0x000ee8000c1e1100 */
[----:B------:R-:W4:Y:S04]  /*05f0*/  LDG.E.U8 R26, desc[UR4][R14.64] ;  /* 0x000000040e1a7981 */ /* 0x000f28000c1e1100 */
[----:B------:R-:W5:Y:S04]  /*0600*/  LDG.E.U8 R27, desc[UR4][R16.64+0x2] ;  /* 0x00000204101b7981 */ /* 0x000f68000c1e1100 */
[----:B------:R-:W5:Y:S04]  /*0610*/  LDG.E.U8 R24, desc[UR4][R14.64+0x1] ;  /* 0x000001040e187981 */ /* 0x000f68000c1e1100 */
[----:B------:R0:W5:Y:S01]  /*0620*/  LDG.E.U8 R25, desc[UR4][R14.64+0x2] ;  /* 0x000002040e197981 */ /* 0x000162000c1e1100 */
[----:B--2---:R-:W-:-:S02]  /*0630*/  I2FP.F32.U32 R29, R29 ;  /* 0x0000001d001d7245 */ /* 0x004fc40000201000 */
[----:B---3--:R-:W-:-:S03]  /*0640*/  I2FP.F32.U32 R28, R28 ;  /* 0x0000001c001c7245 */ /* 0x008fc60000201000 */
[----:B0-----:R-:W-:Y:S01]  /*0650*/  FADD R14, R29, R6 ;  /* 0x000000061d0e7221 */ /* 0x001fe20000000000 */
[----:B------:R-:W-:Y:S01]  /*0660*/  IADD3 R6, PT, PT, R21, 0x2, RZ ;  /* 0x0000000215067810 */ /* 0x000fe20007ffe0ff */
[----:B------:R-:W-:Y:S01]  /*0670*/  FADD R29, R28, R5 ;  /* 0x000000051c1d7221 */ /* 0x000fe20000000000 */
[----:B----4-:R-:W-:-:S03]  /*0680*/  I2FP.F32.U32 R5, R26 ;  /* 0x0000001a00057245 */ /* 0x010fc60000201000 */
[----:B------:R-:W-:Y:S01]  /*0690*/  IMAD.WIDE.U32 R16, R6, 0x3, R12 ;  /* 0x0000000306107825 */ /* 0x000fe200078e000c */
[----:B-----5:R-:W-:-:S03]  /*06a0*/  I2FP.F32.U32 R27, R27 ;  /* 0x0000001b001b7245 */ /* 0x020fc60000201000 */
[----:B------:R-:W-:Y:S01]  /*06b0*/  FADD R14, R14, R5 ;  /* 0x000000050e0e7221 */ /* 0x000fe20000000000 */
[----:B------:R-:W2:Y:S01]  /*06c0*/  LDG.E.U8 R6, desc[UR4][R16.64] ;  /* 0x0000000410067981 */ /* 0x000ea2000c1e1100 */
[----:B------:R-:W-:Y:S02]  /*06d0*/  VIADD R5, R21, 0x3 ;  /* 0x0000000315057836 */ /* 0x000fe40000000000 */
[----:B------:R-:W-:Y:S01]  /*06e0*/  FADD R28, R27, R4 ;  /* 0x000000041b1c7221 */ /* 0x000fe20000000000 */
[----:B------:R-:W-:Y:S01]  /*06f0*/  I2FP.F32.U32 R24, R24 ;  /* 0x0000001800187245 */ /* 0x000fe20000201000 */
[----:B------:R-:W3:Y:S01]  /*0700*/  LDG.E.U8 R27, desc[UR4][R16.64+0x1] ;  /* 0x00000104101b7981 */ /* 0x000ee2000c1e1100 */
[----:B------:R-:W-:-:S04]  /*0710*/  IMAD.WIDE.U32 R4, R5, 0x3, R12 ;  /* 0x0000000305047825 */ /* 0x000fc800078e000c */
[----:B------:R-:W-:Y:S01]  /*0720*/  FADD R29, R29, R24 ;  /* 0x000000181d1d7221 */ /* 0x000fe20000000000 */
[----:B------:R-:W-:Y:S01]  /*0730*/  I2FP.F32.U32 R25, R25 ;  /* 0x0000001900197245 */ /* 0x000fe20000201000 */
[----:B------:R-:W4:Y:S04]  /*0740*/  LDG.E.U8 R24, desc[UR4][R4.64] ;  /* 0x0000000404187981 */ /* 0x000f28000c1e1100 */
[----:B------:R0:W5:Y:S01]  /*0750*/  LDG.E.U8 R26, desc[UR4][R16.64+0x2] ;  /* 0x00000204101a7981 */ /* 0x000162000c1e1100 */
[----:B------:R-:W-:-:S03]  /*0760*/  FADD R28, R28, R25 ;  /* 0x000000191c1c7221 */ /* 0x000fc60000000000 */
[----:B------:R-:W5:Y:S01]  /*0770*/  LDG.E.U8 R25, desc[UR4][R4.64+0x1] ;  /* 0x0000010404197981 */ /* 0x000f62000c1e1100 */
[----:B--2---:R-:W-:-:S03]  /*0780*/  I2FP.F32.U32 R15, R6 ;  /* 0x00000006000f7245 */ /* 0x004fc60000201000 */
[----:B------:R4:W2:Y:S02]  /*0790*/  LDG.E.U8 R6, desc[UR4][R4.64+0x2] ;  /* 0x0000020404067981 */ /* 0x0008a4000c1e1100 */
[----:B0-----:R-:W-:Y:S01]  /*07a0*/  FADD R16, R14, R15 ;  /* 0x0000000f0e107221 */ /* 0x001fe20000000000 */
[----:B---3--:R-:W-:Y:S02]  /*07b0*/  I2FP.F32.U32 R14, R27 ;  /* 0x0000001b000e7245 */ /* 0x008fe40000201000 */
[----:B------:R-:W-:Y:S02]  /*07c0*/  IADD3 R15, PT, PT, R21, 0x4, RZ ;  /* 0x00000004150f7810 */ /* 0x000fe40007ffe0ff */
[----:B----4-:R-:W-:Y:S01]  /*07d0*/  I2FP.F32.U32 R5, R24 ;  /* 0x0000001800057245 */ /* 0x010fe20000201000 */
[----:B------:R-:W-:Y:S02]  /*07e0*/  FADD R29, R29, R14 ;  /* 0x0000000e1d1d7221 */ /* 0x000fe40000000000 */
[----:B------:R-:W-:Y:S01]  /*07f0*/  IMAD.WIDE.U32 R14, R15, 0x3, R12 ;  /* 0x000000030f0e7825 */ /* 0x000fe200078e000c */
[----:B-----5:R-:W-:-:S03]  /*0800*/  I2FP.F32.U32 R27, R26 ;  /* 0x0000001a001b7245 */ /* 0x020fc60000201000 */
[----:B------:R-:W-:Y:S01]  /*0810*/  FADD R24, R16, R5 ;  /* 0x0000000510187221 */ /* 0x000fe20000000000 */
[----:B------:R-:W-:Y:S01]  /*0820*/  VIADD R5, R21, 0x5 ;  /* 0x0000000515057836 */ /* 0x000fe20000000000 */
[----:B------:R-:W3:Y:S01]  /*0830*/  LDG.E.U8 R17, desc[UR4][R14.64] ;  /* 0x000000040e117981 */ /* 0x000ee2000c1e1100 */
[----:B------:R-:W-:Y:S01]  /*0840*/  I2FP.F32.U32 R16, R25 ;  /* 0x0000001900107245 */ /* 0x000fe20000201000 */
[----:B------:R-:W-:Y:S01]  /*0850*/  FADD R28, R28, R27 ;  /* 0x0000001b1c1c7221 */ /* 0x000fe20000000000 */
[----:B------:R-:W-:Y:S01]  /*0860*/  IMAD.WIDE.U32 R4, R5, 0x3, R12 ;  /* 0x0000000305047825 */ /* 0x000fe200078e000c */
[----:B------:R-:W4:Y:S03]  /*0870*/  LDG.E.U8 R26, desc[UR4][R14.64+0x1] ;  /* 0x000001040e1a7981 */ /* 0x000f26000c1e1100 */
[----:B------:R-:W-:Y:S01]  /*0880*/  FADD R29, R29, R16 ;  /* 0x000000101d1d7221 */ /* 0x000fe20000000000 */
[----:B------:R0:W5:Y:S04]  /*0890*/  LDG.E.U8 R27, desc[UR4][R14.64+0x2] ;  /* 0x000002040e1b7981 */ /* 0x000168000c1e1100 */
[----:B------:R-:W5:Y:S01]  /*08a0*/  LDG.E.U8 R16, desc[UR4][R4.64] ;  /* 0x0000000404107981 */ /* 0x000f62000c1e1100 */
[----:B0-----:R-:W-:-:S05]  /*08b0*/  IADD3 R15, PT, PT, R21, 0x6, RZ ;  /* 0x00000006150f7810 */ /* 0x001fca0007ffe0ff */
[----:B------:R-:W-:Y:S01]  /*08c0*/  IMAD.WIDE.U32 R14, R15, 0x3, R12 ;  /* 0x000000030f0e7825 */ /* 0x000fe200078e000c */
[----:B--2---:R-:W-:Y:S02]  /*08d0*/  I2FP.F32.U32 R25, R6 ;  /* 0x0000000600197245 */ /* 0x004fe40000201000 */
[----:B------:R-:W2:Y:S03]  /*08e0*/  LDG.E.U8 R6, desc[UR4][R4.64+0x1] ;  /* 0x0000010404067981 */ /* 0x000ea6000c1e1100 */
[----:B------:R-:W-:Y:S01]  /*08f0*/  FADD R28, R28, R25 ;  /* 0x000000191c1c7221 */ /* 0x000fe20000000000 */
[----:B---3--:R-:W-:Y:S02]  /*0900*/  I2FP.F32.U32 R25, R17 ;  /* 0x0000001100197245 */ /* 0x008fe40000201000 */
[----:B------:R0:W3:Y:S01]  /*0910*/  LDG.E.U8 R17, desc[UR4][R4.64+0x2] ;  /* 0x0000020404117981 */ /* 0x0000e2000c1e1100 */
[----:B----4-:R-:W-:-:S02]  /*0920*/  I2FP.F32.U32 R26, R26 ;  /* 0x0000001a001a7245 */ /* 0x010fc40000201000 */
[----:B-----5:R-:W-:Y:S01]  /*0930*/  I2FP.F32.U32 R27, R27 ;  /* 0x0000001b001b7245 */ /* 0x020fe20000201000 */
[----:B0-----:R-:W-:Y:S02]  /*0940*/  VIADD R5, R21, 0x7 ;  /* 0x0000000715057836 */ /* 0x001fe40000000000 */
[----:B------:R-:W-:Y:S01]  /*0950*/  FADD R24, R24, R25 ;  /* 0x0000001918187221 */ /* 0x000fe20000000000 */
[----:B------:R-:W-:Y:S01]  /*0960*/  FADD R29, R29, R26 ;  /* 0x0000001a1d1d7221 */ /* 0x000fe20000000000 */
[----:B------:R-:W-:Y:S01]  /*0970*/  FADD R28, R28, R27 ;  /* 0x0000001b1c1c7221 */ /* 0x000fe20000000000 */
[----:B------:R-:W-:Y:S01]  /*0980*/  IMAD.WIDE.U32 R12, R5, 0x3, R12 ;  /* 0x00000003050c7825 */ /* 0x000fe200078e000c */
[----:B------:R-:W-:Y:S01]  /*0990*/  I2FP.F32.U32 R5, R16 ;  /* 0x0000001000057245 */ /* 0x000fe20000201000 */
[----:B------:R-:W4:Y:S04]  /*09a0*/  LDG.E.U8 R25, desc[UR4][R14.64] ;  /* 0x000000040e197981 */ /* 0x000f28000c1e1100 */
[----:B------:R-:W5:Y:S01]  /*09b0*/  LDG.E.U8 R26, desc[UR4][R14.64+0x1] ;  /* 0x000001040e1a7981 */ /* 0x000f62000c1e1100 */
[----:B------:R-:W-:-:S03]  /*09c0*/  FADD R24, R24, R5 ;  /* 0x0000000518187221 */ /* 0x000fc60000000000 */
[----:B------:R-:W5:Y:S04]  /*09d0*/  LDG.E.U8 R27, desc[UR4][R14.64+0x2] ;  /* 0x000002040e1b7981 */ /* 0x000f68000c1e1100 */
[----:B------:R-:W5:Y:S04]  /*09e0*/  LDG.E.U8 R5, desc[UR4][R12.64] ;  /* 0x000000040c057981 */ /* 0x000f68000c1e1100 */
[----:B------:R-:W5:Y:S04]  /*09f0*/  LDG.E.U8 R4, desc[UR4][R12.64+0x1] ;  /* 0x000001040c047981 */ /* 0x000f68000c1e1100 */
[----:B------:R0:W5:Y:S01]  /*0a00*/  LDG.E.U8 R16, desc[UR4][R12.64+0x2] ;  /* 0x000002040c107981 */ /* 0x000162000c1e1100 */
[----:B------:R-:W-:-:S04]  /*0a10*/  IADD3 R20, PT, PT, R20, 0x8, RZ ;  /* 0x0000000814147810 */ /* 0x000fc80007ffe0ff */
[----:B------:R-:W-:Y:S01]  /*0a20*/  ISETP.NE.AND P1, PT, R20, RZ, PT ;  /* 0x000000ff1400720c */ /* 0x000fe20003f25270 */
[----:B------:R-:W-:Y:S01]  /*0a30*/  VIADD R18, R18, 0x8 ;  /* 0x0000000812127836 */ /* 0x000fe20000000000 */
[----:B------:R-:W-:Y:S02]  /*0a40*/  IADD3 R21, PT, PT, R21, 0x8, RZ ;  /* 0x0000000815157810 */ /* 0x000fe40007ffe0ff */
[----:B--2---:R-:W-:-:S05]  /*0a50*/  I2FP.F32.U32 R6, R6 ;  /* 0x0000000600067245 */ /* 0x004fca0000201000 */
[----:B------:R-:W-:Y:S01]  /*0a60*/  FADD R29, R29, R6 ;  /* 0x000000061d1d7221 */ /* 0x000fe20000000000 */
[----:B---3--:R-:W-:-:S05]  /*0a70*/  I2FP.F32.U32 R17, R17 ;  /* 0x0000001100117245 */ /* 0x008fca0000201000 */
[----:B------:R-:W-:Y:S01]  /*0a80*/  FADD R17, R28, R17 ;  /* 0x000000111c117221 */ /* 0x000fe20000000000 */
[----:B----4-:R-:W-:Y:S02]  /*0a90*/  I2FP.F32.U32 R25, R25 ;  /* 0x0000001900197245 */ /* 0x010fe40000201000 */
[----:B-----5:R-:W-:Y:S02]  /*0aa0*/  I2FP.F32.U32 R26, R26 ;  /* 0x0000001a001a7245 */ /* 0x020fe40000201000 */
[----:B------:R-:W-:Y:S01]  /*0ab0*/  I2FP.F32.U32 R6, R27 ;  /* 0x0000001b00067245 */ /* 0x000fe20000201000 */
[----:B------:R-:W-:Y:S02]  /*0ac0*/  FADD R24, R24, R25 ;  /* 0x0000001918187221 */ /* 0x000fe40000000000 */
[----:B------:R-:W-:Y:S01]  /*0ad0*/  FADD R26, R29, R26 ;  /* 0x0000001a1d1a7221 */ /* 0x000fe20000000000 */
[----:B------:R-:W-:Y:S01]  /*0ae0*/  I2FP.F32.U32 R5, R5 ;  /* 0x0000000500057245 */ /* 0x000fe20000201000 */
[----:B------:R-:W-:Y:S01]  /*0af0*/  FADD R17, R17, R6 ;  /* 0x0000000611117221 */ /* 0x000fe20000000000 */
[----:B0-----:R-:W-:-:S02]  /*0b00*/  I2FP.F32.U32 R13, R4 ;  /* 0x00000004000d7245 */ /* 0x001fc40000201000 */
[----:B------:R-:W-:Y:S01]  /*0b10*/  I2FP.F32.U32 R16, R16 ;  /* 0x0000001000107245 */ /* 0x000fe20000201000 */
[----:B------:R-:W-:Y:S02]  /*0b20*/  FADD R6, R24, R5 ;  /* 0x0000000518067221 */ /* 0x000fe40000000000 */
[----:B------:R-:W-:Y:S02]  /*0b30*/  FADD R5, R26, R13 ;  /* 0x0000000d1a057221 */ /* 0x000fe40000000000 */
[----:B------:R-:W-:Y:S01]  /*0b40*/  FADD R4, R17, R16 ;  /* 0x0000001011047221 */ /* 0x000fe20000000000 */
[----:B------:R-:W-:Y:S06]  /*0b50*/  @P1 BRA `(.L_x_15) ;  /* 0xfffffff8008c1947 */ /* 0x000fec000383ffff */
[----:B------:R-:W-:Y:S05]  /*0b60*/  BSYNC.RECONVERGENT B3 ;  /* 0x0000000000037941 */ /* 0x000fea0003800200 */
.L_x_14:
[----:B------:R-:W-:-:S07]  /*0b70*/  VIADD R18, R18, 0xfffffffd ;  /* 0xfffffffd12127836 */ /* 0x000fce0000000000 */
.L_x_13:
[----:B------:R-:W-:Y:S05]  /*0b80*/  BSYNC.RECONVERGENT B2 ;  /* 0x0000000000027941 */ /* 0x000fea0003800200 */
.L_x_12:
[----:B------:R-:W-:Y:S01]  /*0b90*/  BSSY.RECONVERGENT B2, `(.L_x_16) ;  /* 0x0000031000027945 */ /* 0x000fe20003800200 */
[----:B------:R-:W-:-:S03]  /*0ba0*/  LOP3.LUT P1, RZ, R7, 0x1, RZ, 0xc0, !PT ;  /* 0x0000000107ff7812 */ /* 0x000fc6000782c0ff */
[----:B------:R-:W-:Y:S10]  /*0bb0*/  @!P0 BRA `(.L_x_17) ;  /* 0x0000000000b88947 */ /* 0x000ff40003800000 */
[----:B------:R-:W0:Y:S01]  /*0bc0*/  LDC.64 R12, c[0x0][0x380] ;  /* 0x0000e000ff0c7b82 */ /* 0x000e220000000a00 */
[----:B------:R-:W-:-:S05]  /*0bd0*/  IADD3 R21, PT, PT, R23, R18, RZ ;  /* 0x0000001217157210 */ /* 0x000fca0007ffe0ff */
[----:B0-----:R-:W-:-:S05]  /*0be0*/  IMAD.WIDE.U32 R14, R21, 0x3, R12 ;  /* 0x00000003150e7825 */ /* 0x001fca00078e000c */
[----:B------:R-:W2:Y:S04]  /*0bf0*/  LDG.E.U8 R20, desc[UR4][R14.64] ;  /* 0x000000040e147981 */ /* 0x000ea8000c1e1100 */
[----:B------:R-:W3:Y:S01]  /*0c00*/  LDG.E.U8 R24, desc[UR4][R14.64+0x1] ;  /* 0x000001040e187981 */ /* 0x000ee2000c1e1100 */
[----:B------:R-:W-:-:S03]  /*0c10*/  VIADD R17, R21, 0x1 ;  /* 0x0000000115117836 */ /* 0x000fc60000000000 */
[----:B------:R0:W4:Y:S01]  /*0c20*/  LDG.E.U8 R25, desc[UR4][R14.64+0x2] ;  /* 0x000002040e197981 */ /* 0x000122000c1e1100 */
[----:B------:R-:W-:-:S05]  /*0c30*/  IMAD.WIDE.U32 R16, R17, 0x3, R12 ;  /* 0x0000000311107825 */ /* 0x000fca00078e000c */
[----:B------:R-:W5:Y:S01]  /*0c40*/  LDG.E.U8 R27, desc[UR4][R16.64] ;  /* 0x00000004101b7981 */ /* 0x000f62000c1e1100 */
[----:B0-----:R-:W-:-:S03]  /*0c50*/  IADD3 R15, PT, PT, R21, 0x2, RZ ;  /* 0x00000002150f7810 */ /* 0x001fc60007ffe0ff */
[----:B------:R-:W5:Y:S04]  /*0c60*/  LDG.E.U8 R26, desc[UR4][R16.64+0x1] ;  /* 0x00000104101a7981 */ /* 0x000f68000c1e1100 */
[----:B------:R0:W5:Y:S02]  /*0c70*/  LDG.E.U8 R28, desc[UR4][R16.64+0x2] ;  /* 0x00000204101c7981 */ /* 0x000164000c1e1100 */
[----:B0-----:R-:W-:Y:S01]  /*0c80*/  VIADD R17, R21, 0x3 ;  /* 0x0000000315117836 */ /* 0x001fe20000000000 */
[----:B--2---:R-:W-:Y:S01]  /*0c90*/  I2FP.F32.U32 R29, R20 ;  /* 0x00000014001d7245 */ /* 0x004fe20000201000 */
[----:B------:R-:W-:Y:S01]  /*0ca0*/  IMAD.WIDE.U32 R20, R15, 0x3, R12 ;  /* 0x000000030f147825 */ /* 0x000fe200078e000c */
[----:B---3--:R-:W-:-:S03]  /*0cb0*/  I2FP.F32.U32 R24, R24 ;  /* 0x0000001800187245 */ /* 0x008fc60000201000 */
[----:B------:R-:W-:Y:S01]  /*0cc0*/  IMAD.WIDE.U32 R12, R17, 0x3, R12 ;  /* 0x00000003110c7825 */ /* 0x000fe200078e000c */
[----:B------:R-:W2:Y:S03]  /*0cd0*/  LDG.E.U8 R14, desc[UR4][R20.64+0x1] ;  /* 0x00000104140e7981 */ /* 0x000ea6000c1e1100 */
[----:B------:R-:W-:Y:S02]  /*0ce0*/  FADD R29, R6, R29 ;  /* 0x0000001d061d7221 */ /* 0x000fe40000000000 */
[----:B------:R-:W3:Y:S01]  /*0cf0*/  LDG.E.U8 R6, desc[UR4][R20.64] ;  /* 0x0000000414067981 */ /* 0x000ee2000c1e1100 */
[----:B------:R-:W-:-:S03]  /*0d00*/  FADD R17, R5, R24 ;  /* 0x0000001805117221 */ /* 0x000fc60000000000 */
[----:B------:R-:W3:Y:S04]  /*0d10*/  LDG.E.U8 R15, desc[UR4][R20.64+0x2] ;  /* 0x00000204140f7981 */ /* 0x000ee8000c1e1100 */
[----:B------:R-:W3:Y:S04]  /*0d20*/  LDG.E.U8 R16, desc[UR4][R12.64] ;  /* 0x000000040c107981 */ /* 0x000ee8000c1e1100 */
[----:B------:R-:W3:Y:S04]  /*0d30*/  LDG.E.U8 R5, desc[UR4][R12.64+0x1] ;  /* 0x000001040c057981 */ /* 0x000ee8000c1e1100 */
[----:B------:R0:W3:Y:S01]  /*0d40*/  LDG.E.U8 R24, desc[UR4][R12.64+0x2] ;  /* 0x000002040c187981 */ /* 0x0000e2000c1e1100 */
[----:B----4-:R-:W-:-:S02]  /*0d50*/  I2FP.F32.U32 R25, R25 ;  /* 0x0000001900197245 */ /* 0x010fc40000201000 */
[----:B-----5:R-:W-:Y:S02]  /*0d60*/  I2FP.F32.U32 R26, R26 ;  /* 0x0000001a001a7245 */ /* 0x020fe40000201000 */
[----:B------:R-:W-:Y:S01]  /*0d70*/  I2FP.F32.U32 R27, R27 ;  /* 0x0000001b001b7245 */ /* 0x000fe20000201000 */
[----:B------:R-:W-:Y:S01]  /*0d80*/  FADD R4, R4, R25 ;  /* 0x0000001904047221 */ /* 0x000fe20000000000 */
[----:B------:R-:W-:Y:S01]  /*0d90*/  I2FP.F32.U32 R25, R28 ;  /* 0x0000001c00197245 */ /* 0x000fe20000201000 */
[----:B------:R-:W-:Y:S02]  /*0da0*/  FADD R17, R17, R26 ;  /* 0x0000001a11117221 */ /* 0x000fe40000000000 */
[----:B------:R-:W-:Y:S02]  /*0db0*/  FADD R27, R29, R27 ;  /* 0x0000001b1d1b7221 */ /* 0x000fe40000000000 */
[----:B------:R-:W-:Y:S01]  /*0dc0*/  FADD R4, R4, R25 ;  /* 0x0000001904047221 */ /* 0x000fe20000000000 */
[----:B------:R-:W-:-:S02]  /*0dd0*/  IADD3 R18, PT, PT, R18, 0x4, RZ ;  /* 0x0000000412127810 */ /* 0x000fc40007ffe0ff */
[----:B--2---:R-:W-:Y:S02]  /*0de0*/  I2FP.F32.U32 R14, R14 ;  /* 0x0000000e000e7245 */ /* 0x004fe40000201000 */
[----:B---3--:R-:W-:-:S03]  /*0df0*/  I2FP.F32.U32 R6, R6 ;  /* 0x0000000600067245 */ /* 0x008fc60000201000 */
[----:B------:R-:W-:Y:S01]  /*0e00*/  FADD R14, R17, R14 ;  /* 0x0000000e110e7221 */ /* 0x000fe20000000000 */
[----:B------:R-:W-:Y:S01]  /*0e10*/  I2FP.F32.U32 R15, R15 ;  /* 0x0000000f000f7245 */ /* 0x000fe20000201000 */
[----:B------:R-:W-:Y:S01]  /*0e20*/  FADD R6, R27, R6 ;  /* 0x000000061b067221 */ /* 0x000fe20000000000 */
[----:B0-----:R-:W-:-:S03]  /*0e30*/  I2FP.F32.U32 R13, R16 ;  /* 0x00000010000d7245 */ /* 0x001fc60000201000 */
[----:B------:R-:W-:Y:S01]  /*0e40*/  FADD R4, R4, R15 ;  /* 0x0000000f04047221 */ /* 0x000fe20000000000 */
[----:B------:R-:W-:Y:S02]  /*0e50*/  I2FP.F32.U32 R5, R5 ;  /* 0x0000000500057245 */ /* 0x000fe40000201000 */
[----:B------:R-:W-:Y:S01]  /*0e60*/  I2FP.F32.U32 R17, R24 ;  /* 0x0000001800117245 */ /* 0x000fe20000201000 */
[----:B------:R-:W-:Y:S02]  /*0e70*/  FADD R6, R6, R13 ;  /* 0x0000000d06067221 */ /* 0x000fe40000000000 */
[----:B------:R-:W-:Y:S02]  /*0e80*/  FADD R5, R14, R5 ;  /* 0x000000050e057221 */ /* 0x000fe40000000000 */
[----:B------:R-:W-:-:S07]  /*0e90*/  FADD R4, R4, R17 ;  /* 0x0000001104047221 */ /* 0x000fce0000000000 */
.L_x_17:
[----:B------:R-:W-:Y:S05]  /*0ea0*/  BSYNC.RECONVERGENT B2 ;  /* 0x0000000000027941 */ /* 0x000fea0003800200 */
.L_x_16:
[----:B------:R-:W-:Y:S04]  /*0eb0*/  BSSY.RECONVERGENT B2, `(.L_x_18) ;  /* 0x000001a000027945 */ /* 0x000fe80003800200 */
[----:B------:R-:W-:Y:S05]  /*0ec0*/  @!P1 BRA `(.L_x_19) ;  /* 0x0000000000609947 */ /* 0x000fea0003800000 */
[----:B------:R-:W0:Y:S01]  /*0ed0*/  LDC.64 R14, c[0x0][0x380] ;  /* 0x0000e000ff0e7b82 */ /* 0x000e220000000a00 */
[----:B------:R-:W-:-:S04]  /*0ee0*/  IMAD.IADD R17, R23, 0x1, R18 ;  /* 0x0000000117117824 */ /* 0x000fc800078e0212 */
[C---:B0-----:R-:W-:Y:S01]  /*0ef0*/  IMAD.WIDE.U32 R12, R17.reuse, 0x3, R14 ;  /* 0x00000003110c7825 */ /* 0x041fe200078e000e */
[----:B------:R-:W-:-:S04]  /*0f00*/  IADD3 R17, PT, PT, R17, 0x1, RZ ;  /* 0x0000000111117810 */ /* 0x000fc80007ffe0ff */
[----:B------:R-:W2:Y:S01]  /*0f10*/  LDG.E.U8 R16, desc[UR4][R12.64] ;  /* 0x000000040c107981 */ /* 0x000ea2000c1e1100 */
[----:B------:R-:W-:-:S03]  /*0f20*/  IMAD.WIDE.U32 R14, R17, 0x3, R14 ;  /* 0x00000003110e7825 */ /* 0x000fc600078e000e */
[----:B------:R-:W3:Y:S04]  /*0f30*/  LDG.E.U8 R20, desc[UR4][R12.64+0x1] ;  /* 0x000001040c147981 */ /* 0x000ee8000c1e1100 */
[----:B------:R-:W4:Y:S04]  /*0f40*/  LDG.E.U8 R21, desc[UR4][R12.64+0x2] ;  /* 0x000002040c157981 */ /* 0x000f28000c1e1100 */
[----:B------:R-:W5:Y:S04]  /*0f50*/  LDG.E.U8 R24, desc[UR4][R14.64] ;  /* 0x000000040e187981 */ /* 0x000f68000c1e1100 */
[----:B------:R-:W5:Y:S04]  /*0f60*/  LDG.E.U8 R25, desc[UR4][R14.64+0x1] ;  /* 0x000001040e197981 */ /* 0x000f68000c1e1100 */
[----:B------:R-:W5:Y:S01]  /*0f70*/  LDG.E.U8 R26, desc[UR4][R14.64+0x2] ;  /* 0x000002040e1a7981 */ /* 0x000f62000c1e1100 */
[----:B------:R-:W-:Y:S01]  /*0f80*/  VIADD R18, R18, 0x2 ;  /* 0x0000000212127836 */ /* 0x000fe20000000000 */
[----:B--2---:R-:W-:-:S02]  /*0f90*/  I2FP.F32.U32 R17, R16 ;  /* 0x0000001000117245 */ /* 0x004fc40000201000 */
[----:B---3--:R-:W-:-:S03]  /*0fa0*/  I2FP.F32.U32 R20, R20 ;  /* 0x0000001400147245 */ /* 0x008fc60000201000 */
[----:B------:R-:W-:Y:S01]  /*0fb0*/  FADD R6, R6, R17 ;  /* 0x0000001106067221 */ /* 0x000fe20000000000 */
[----:B----4-:R-:W-:Y:S01]  /*0fc0*/  I2FP.F32.U32 R21, R21 ;  /* 0x0000001500157245 */ /* 0x010fe20000201000 */
[----:B------:R-:W-:Y:S01]  /*0fd0*/  FADD R5, R5, R20 ;  /* 0x0000001405057221 */ /* 0x000fe20000000000 */
[----:B-----5:R-:W-:-:S03]  /*0fe0*/  I2FP.F32.U32 R17, R24 ;  /* 0x0000001800117245 */ /* 0x020fc60000201000 */
[----:B------:R-:W-:Y:S01]  /*0ff0*/  FADD R4, R4, R21 ;  /* 0x0000001504047221 */ /* 0x000fe20000000000 */
[----:B------:R-:W-:Y:S01]  /*1000*/  I2FP.F32.U32 R16, R25 ;  /* 0x0000001900107245 */ /* 0x000fe20000201000 */
[----:B------:R-:W-:Y:S01]  /*1010*/  FADD R6, R6, R17 ;  /* 0x0000001106067221 */ /* 0x000fe20000000000 */
[----:B------:R-:W-:-:S03]  /*1020*/  I2FP.F32.U32 R13, R26 ;  /* 0x0000001a000d7245 */ /* 0x000fc60000201000 */
[----:B------:R-:W-:Y:S02]  /*1030*/  FADD R5, R5, R16 ;  /* 0x0000001005057221 */ /* 0x000fe40000000000 */
[----:B------:R-:W-:-:S07]  /*1040*/  FADD R4, R4, R13 ;  /* 0x0000000d04047221 */ /* 0x000fce0000000000 */
.L_x_19:
[----:B------:R-:W-:Y:S05]  /*1050*/  BSYNC.RECONVERGENT B2 ;  /* 0x0000000000027941 */ /* 0x000fea0003800200 */
.L_x_18:
[----:B------:R-:W0:Y:S01]  /*1060*/  LDC.64 R12, c[0x0][0x380] ;  /* 0x0000e000ff0c7b82 */ /* 0x000e220000000a00 */
[----:B------:R-:W-:-:S05]  /*1070*/  IADD3 R23, PT, PT, R23, R18, RZ ;  /* 0x0000001217177210 */ /* 0x000fca0007ffe0ff */
[----:B0-----:R-:W-:-:S05]  /*1080*/  IMAD.WIDE.U32 R12, R23, 0x3, R12 ;  /* 0x00000003170c7825 */ /* 0x001fca00078e000c */
[----:B------:R-:W2:Y:S04]  /*1090*/  LDG.E.U8 R14, desc[UR4][R12.64] ;  /* 0x000000040c0e7981 */ /* 0x000ea8000c1e1100 */
[----:B------:R-:W3:Y:S04]  /*10a0*/  LDG.E.U8 R16, desc[UR4][R12.64+0x1] ;  /* 0x000001040c107981 */ /* 0x000ee8000c1e1100 */
[----:B------:R-:W4:Y:S01]  /*10b0*/  LDG.E.U8 R17, desc[UR4][R12.64+0x2] ;  /* 0x000002040c117981 */ /* 0x000f22000c1e1100 */
[C---:B------:R-:W-:Y:S01]  /*10c0*/  ISETP.NE.AND P1, PT, R22.reuse, R7, PT ;  /* 0x000000071600720c */ /* 0x040fe20003f25270 */
[----:B------:R-:W-:Y:S01]  /*10d0*/  VIADD R22, R22, 0x1 ;  /* 0x0000000116167836 */ /* 0x000fe20000000000 */
[----:B--2---:R-:W-:-:S02]  /*10e0*/  I2FP.F32.U32 R15, R14 ;  /* 0x0000000e000f7245 */ /* 0x004fc40000201000 */
[----:B---3--:R-:W-:-:S03]  /*10f0*/  I2FP.F32.U32 R16, R16 ;  /* 0x0000001000107245 */ /* 0x008fc60000201000 */
[----:B------:R-:W-:Y:S01]  /*1100*/  FADD R6, R15, R6 ;  /* 0x000000060f067221 */ /* 0x000fe20000000000 */
[----:B----4-:R-:W-:Y:S01]  /*1110*/  I2FP.F32.U32 R17, R17 ;  /* 0x0000001100117245 */ /* 0x010fe20000201000 */
[----:B------:R-:W-:-:S04]  /*1120*/  FADD R5, R16, R5 ;  /* 0x0000000510057221 */ /* 0x000fc80000000000 */
[----:B------:R-:W-:Y:S01]  /*1130*/  FADD R4, R17, R4 ;  /* 0x0000000411047221 */ /* 0x000fe20000000000 */
[----:B------:R-:W-:Y:S06]  /*1140*/  @P1 BRA `(.L_x_20) ;  /* 0xfffffff000e81947 */ /* 0x000fec000383ffff */
[----:B------:R-:W-:Y:S05]  /*1150*/  BSYNC.RECONVERGENT B1 ;  /* 0x0000000000017941 */ /* 0x000fea0003800200 */
.L_x_11:
[----:B------:R-:W-:Y:S01]  /*1160*/  IMAD R7, R9, R9, RZ ;  /* 0x0000000909077224 */ /* 0x000fe200078e02ff */
[----:B------:R-:W-:Y:S04]  /*1170*/  BSSY.RECONVERGENT B1, `(.L_x_21) ;  /* 0x000000d000017945 */ /* 0x000fe80003800200 */
[----:B------:R-:W-:-:S04]  /*1180*/  I2FP.F32.U32 R7, R7 ;  /* 0x0000000700077245 */ /* 0x000fc80000201000 */
[----:B------:R-:W0:Y:S08]  /*1190*/  MUFU.RCP R0, R7 ;  /* 0x0000000700007308 */ /* 0x000e300000001000 */
[----:B------:R-:W1:Y:S01]  /*11a0*/  FCHK P0, R6, R7 ;  /* 0x0000000706007302 */ /* 0x000e620000000000 */
[----:B0-----:R-:W-:-:S04]  /*11b0*/  FFMA R3, -R7, R0, 1 ;  /* 0x3f80000007037423 */ /* 0x001fc80000000100 */
[----:B------:R-:W-:-:S04]  /*11c0*/  FFMA R3, R0, R3, R0 ;  /* 0x0000000300037223 */ /* 0x000fc80000000000 */
[----:B------:R-:W-:-:S04]  /*11d0*/  FFMA R0, R6, R3, RZ ;  /* 0x0000000306007223 */ /* 0x000fc800000000ff */
[----:B------:R-:W-:-:S04]  /*11e0*/  FFMA R8, -R7, R0, R6 ;  /* 0x0000000007087223 */ /* 0x000fc80000000106 */
[----:B------:R-:W-:Y:S01]  /*11f0*/  FFMA R0, R3, R8, R0 ;  /* 0x0000000803007223 */ /* 0x000fe20000000000 */
[----:B-1----:R-:W-:Y:S06]  /*1200*/  @!P0 BRA `(.L_x_22) ;  /* 0x00000000000c8947 */ /* 0x002fec0003800000 */
[----:B------:R-:W-:-:S07]  /*1210*/  MOV R10, 0x1230 ;  /* 0x00001230000a7802 */ /* 0x000fce0000000f00 */
[----:B------:R-:W-:Y:S05]  /*1220*/  CALL.REL.NOINC `($__internal_1_$__cuda_sm3x_div_rn_noftz_f32_slowpath) ;  /* 0x0000001400b07944 */ /* 0x000fea0003c00000 */
[----:B------:R-:W-:-:S07]  /*1230*/  MOV R0, R6 ;  /* 0x0000000600007202 */ /* 0x000fce0000000f00 */
.L_x_22:
[----:B------:R-:W-:Y:S05]  /*1240*/  BSYNC.RECONVERGENT B1 ;  /* 0x0000000000017941 */ /* 0x000fea0003800200 */
.L_x_21:
[----:B------:R-:W0:Y:S01]  /*1250*/  MUFU.RCP R6, R7 ;  /* 0x0000000700067308 */ /* 0x000e220000001000 */
[----:B------:R-:W-:Y:S07]  /*1260*/  BSSY.RECONVERGENT B1, `(.L_x_23) ;  /* 0x000000c000017945 */ /* 0x000fee0003800200 */
[----:B------:R-:W1:Y:S01]  /*1270*/  FCHK P0, R5, R7 ;  /* 0x0000000705007302 */ /* 0x000e620000000000 */
[----:B0-----:R-:W-:-:S04]  /*1280*/  FFMA R3, -R7, R6, 1 ;  /* 0x3f80000007037423 */ /* 0x001fc80000000106 */
[----:B------:R-:W-:-:S04]  /*1290*/  FFMA R9, R6, R3, R6 ;  /* 0x0000000306097223 */ /* 0x000fc80000000006 */
[----:B------:R-:W-:-:S04]  /*12a0*/  FFMA R6, R5, R9, RZ ;  /* 0x0000000905067223 */ /* 0x000fc800000000ff */
[----:B------:R-:W-:-:S04]  /*12b0*/  FFMA R3, -R7, R6, R5 ;  /* 0x0000000607037223 */ /* 0x000fc80000000105 */
[----:B------:R-:W-:Y:S01]  /*12c0*/  FFMA R3, R9, R3, R6 ;  /* 0x0000000309037223 */ /* 0x000fe20000000006 */
[----:B-1----:R-:W-:Y:S06]  /*12d0*/  @!P0 BRA `(.L_x_24) ;  /* 0x0000000000108947 */ /* 0x002fec0003800000 */
[----:B------:R-:W-:Y:S01]  /*12e0*/  IMAD.MOV.U32 R6, RZ, RZ, R5 ;  /* 0x000000ffff067224 */ /* 0x000fe200078e0005 */
[----:B------:R-:W-:-:S07]  /*12f0*/  MOV R10, 0x1310 ;  /* 0x00001310000a7802 */ /* 0x000fce0000000f00 */
[----:B------:R-:W-:Y:S05]  /*1300*/  CALL.REL.NOINC `($__internal_1_$__cuda_sm3x_div_rn_noftz_f32_slowpath) ;  /* 0x0000001400787944 */ /* 0x000fea0003c00000 */
[----:B------:R-:W-:-:S07]  /*1310*/  MOV R3, R6 ;  /* 0x0000000600037202 */ /* 0x000fce0000000f00 */
.L_x_24:
[----:B------:R-:W-:Y:S05]  /*1320*/  BSYNC.RECONVERGENT B1 ;  /* 0x0000000000017941 */ /* 0x000fea0003800200 */
.L_x_23:
[----:B------:R-:W0:Y:S01]  /*1330*/  MUFU.RCP R6, R7 ;  /* 0x0000000700067308 */ /* 0x000e220000001000 */
[----:B------:R-:W-:Y:S07]  /*1340*/  BSSY.RECONVERGENT B1, `(.L_x_25) ;  /* 0x000000c000017945 */ /* 0x000fee0003800200 */
[----:B------:R-:W1:Y:S01]  /*1350*/  FCHK P0, R4, R7 ;  /* 0x0000000704007302 */ /* 0x000e620000000000 */
[----:B0-----:R-:W-:-:S04]  /*1360*/  FFMA R5, -R7, R6, 1 ;  /* 0x3f80000007057423 */ /* 0x001fc80000000106 */
[----:B------:R-:W-:Y:S01]  /*1370*/  FFMA R11, R6, R5, R6 ;  /* 0x00000005060b7223 */ /* 0x000fe20000000006 */
[----:B------:R-:W-:-:S03]  /*1380*/  IMAD.MOV.U32 R5, RZ, RZ, R3 ;  /* 0x000000ffff057224 */ /* 0x000fc600078e0003 */
[----:B------:R-:W-:-:S04]  /*1390*/  FFMA R6, R4, R11, RZ ;  /* 0x0000000b04067223 */ /* 0x000fc800000000ff */
[----:B------:R-:W-:-:S04]  /*13a0*/  FFMA R9, -R7, R6, R4 ;  /* 0x0000000607097223 */ /* 0x000fc80000000104 */
[----:B------:R-:W-:Y:S01]  /*13b0*/  FFMA R6, R11, R9, R6 ;  /* 0x000000090b067223 */ /* 0x000fe20000000006 */
[----:B-1----:R-:W-:Y:S06]  /*13c0*/  @!P0 BRA `(.L_x_26) ;  /* 0x00000000000c8947 */ /* 0x002fec0003800000 */
[----:B------:R-:W-:Y:S02]  /*13d0*/  MOV R6, R4 ;  /* 0x0000000400067202 */ /* 0x000fe40000000f00 */
[----:B------:R-:W-:-:S07]  /*13e0*/  MOV R10, 0x1400 ;  /* 0x00001400000a7802 */ /* 0x000fce0000000f00 */
[----:B------:R-:W-:Y:S05]  /*13f0*/  CALL.REL.NOINC `($__internal_1_$__cuda_sm3x_div_rn_noftz_f32_slowpath) ;  /* 0x00000014003c7944 */ /* 0x000fea0003c00000 */
.L_x_26:
[----:B------:R-:W-:Y:S05]  /*1400*/  BSYNC.RECONVERGENT B1 ;  /* 0x0000000000017941 */ /* 0x000fea0003800200 */
.L_x_25:
[----:B------:R-:W-:Y:S01]  /*1410*/  IMAD.MOV.U32 R4, RZ, RZ, R6 ;  /* 0x000000ffff047224 */ /* 0x000fe200078e0006 */
[----:B------:R-:W-:Y:S06]  /*1420*/  BRA `(.L_x_27) ;  /* 0x0000001000487947 */ /* 0x000fec0003800000 */
.L_x_10:
[-C--:B------:R-:W-:Y:S01]  /*1430*/  VIMNMX.U32 R4, PT, PT, R3, R7.reuse, PT ;  /* 0x0000000703047248 */ /* 0x080fe20003fe0000 */
[----:B------:R-:W-:Y:S01]  /*1440*/  BSSY.RECONVERGENT B1, `(.L_x_28) ;  /* 0x00000e1000017945 */ /* 0x000fe20003800200 */
[-C--:B------:R-:W-:Y:S01]  /*1450*/  VIMNMX R5, PT, PT, R6, R7.reuse, PT ;  /* 0x0000000706057248 */ /* 0x080fe20003fe0100 */
[----:B------:R-:W-:Y:S01]  /*1460*/  HFMA2 R20, -RZ, RZ, 0, 0 ;  /* 0x00000000ff147431 */ /* 0x000fe200000001ff */
[----:B------:R-:W-:Y:S01]  /*1470*/  IADD3 R12, PT, PT, -R4, RZ, RZ ;  /* 0x000000ff040c7210 */ /* 0x000fe20007ffe1ff */
[----:B------:R-:W-:Y:S01]  /*1480*/  IMAD.MOV.U32 R22, RZ, RZ, RZ ;  /* 0x000000ffff167224 */ /* 0x000fe200078e00ff */
[-C--:B------:R-:W-:Y:S01]  /*1490*/  VIMNMX R6, PT, PT, R8, R7.reuse, PT ;  /* 0x0000000708067248 */ /* 0x080fe20003fe0100 */
[----:B------:R-:W-:Y:S01]  /*14a0*/  IMAD.MOV.U32 R8, RZ, RZ, RZ ;  /* 0x000000ffff087224 */ /* 0x000fe200078e00ff */
[----:B------:R-:W-:Y:S02]  /*14b0*/  ISETP.GE.AND P0, PT, R5, R12, PT ;  /* 0x0000000c0500720c */ /* 0x000fe40003f06270 */
[----:B------:R-:W-:-:S11]  /*14c0*/  VIMNMX.U32 R7, PT, PT, R0, R7, PT ;  /* 0x0000000700077248 */ /* 0x000fd60003fe0000 */
[----:B------:R-:W-:Y:S05]  /*14d0*/  @!P0 BRA `(.L_x_29) ;  /* 0x0000000c005c8947 */ /* 0x000fea0003800000 */
[----:B------:R-:W-:Y:S01]  /*14e0*/  IADD3 R9, PT, PT, R6, R7, RZ ;  /* 0x0000000706097210 */ /* 0x000fe20007ffe0ff */
[----:B------:R-:W-:Y:S01]  /*14f0*/  IMAD.MOV R13, RZ, RZ, -R7 ;  /* 0x000000ffff0d7224 */ /* 0x000fe200078e0a07 */
[----:B------:R-:W-:Y:S01]  /*1500*/  MOV R22, RZ ;  /* 0x000000ff00167202 */ /* 0x000fe20000000f00 */
[----:B------:R-:W-:Y:S02]  /*1510*/  IMAD.MOV.U32 R20, RZ, RZ, RZ ;  /* 0x000000ffff147224 */ /* 0x000fe400078e00ff */
[----:B------:R-:W-:-:S05]  /*1520*/  VIADD R19, R9, 0x1 ;  /* 0x0000000109137836 */ /* 0x000fca0000000000 */
[C---:B------:R-:W-:Y:S02]  /*1530*/  LOP3.LUT R11, R19.reuse, 0x7, RZ, 0xc0, !PT ;  /* 0x00000007130b7812 */ /* 0x040fe400078ec0ff */
[----:B------:R-:W-:Y:S02]  /*1540*/  LOP3.LUT R18, R19, 0x3, RZ, 0xc0, !PT ;  /* 0x0000000313127812 */ /* 0x000fe400078ec0ff */
[----:B------:R-:W-:Y:S02]  /*1550*/  IADD3 R8, PT, PT, R11, -0x1, RZ ;  /* 0xffffffff0b087810 */ /* 0x000fe40007ffe0ff */
[----:B------:R-:W-:Y:S02]  /*1560*/  LOP3.LUT R19, R19, 0xfffffff8, RZ, 0xc0, !PT ;  /* 0xfffffff813137812 */ /* 0x000fe400078ec0ff */
[----:B------:R-:W-:Y:S02]  /*1570*/  ISETP.GE.U32.AND P0, PT, R8, 0x3, PT ;  /* 0x000000030800780c */ /* 0x000fe40003f06070 */
[----:B------:R-:W-:-:S11]  /*1580*/  MOV R8, RZ ;  /* 0x000000ff00087202 */ /* 0x000fd60000000f00 */
.L_x_39:
[----:B------:R-:W-:Y:S01]  /*1590*/  IMAD.MOV R15, RZ, RZ, -R7 ;  /* 0x000000ffff0f7224 */ /* 0x000fe200078e0a07 */
[----:B------:R-:W-:Y:S04]  /*15a0*/  BSSY.RECONVERGENT B2, `(.L_x_30) ;  /* 0x00000c7000027945 */ /* 0x000fe80003800200 */
[----:B------:R-:W-:-:S13]  /*15b0*/  ISETP.GE.AND P1, PT, R6, R15, PT ;  /* 0x0000000f0600720c */ /* 0x000fda0003f26270 */
[----:B------:R-:W-:Y:S05]  /*15c0*/  @!P1 BRA `(.L_x_31) ;  /* 0x0000000c00109947 */ /* 0x000fea0003800000 */
[----:B------:R-:W-:Y:S01]  /*15d0*/  ISETP.GE.U32.AND P2, PT, R9, 0x7, PT ;  /* 0x000000070900780c */ /* 0x000fe20003f46070 */
[----:B------:R-:W-:Y:S01]  /*15e0*/  BSSY.RECONVERGENT B3, `(.L_x_32) ;  /* 0x0000064000037945 */ /* 0x000fe20003800200 */
[----:B------:R-:W-:Y:S01]  /*15f0*/  IADD3 R21, PT, PT, R3, R12, RZ ;  /* 0x0000000c03157210 */ /* 0x000fe20007ffe0ff */
[----:B------:R-:W-:Y:S01]  /*1600*/  IMAD.MOV.U32 R10, RZ, RZ, R13 ;  /* 0x000000ffff0a7224 */ /* 0x000fe200078e000d */
[----:B------:R-:W-:Y:S02]  /*1610*/  ISETP.NE.AND P1, PT, R11, RZ, PT ;  /* 0x000000ff0b00720c */ /* 0x000fe40003f25270 */
[----:B------:R-:W-:-:S07]  /*1620*/  LEA R21, R21, R0, 0x9 ;  /* 0x0000000015157211 */ /* 0x000fce00078e48ff */
[----:B------:R-:W-:Y:S05]  /*1630*/  @!P2 BRA `(.L_x_33) ;  /* 0x000000040078a947 */ /* 0x000fea0003800000 */
[----:B------:R-:W-:-:S07]  /*1640*/  IMAD.MOV.U32 R10, RZ, RZ, R13 ;  /* 0x000000ffff0a7224 */ /* 0x000fce00078e000d */
.L_x_34:
[----:B------:R-:W0:Y:S01]  /*1650*/  LDC.64 R14, c[0x0][0x380] ;  /* 0x0000e000ff0e7b82 */ /* 0x000e220000000a00 */
[----:B------:R-:W-:-:S05]  /*1660*/  IADD3 R27, PT, PT, R21, R10, RZ ;  /* 0x0000000a151b7210 */ /* 0x000fca0007ffe0ff */
[----:B0-----:R-:W-:-:S05]  /*1670*/  IMAD.WIDE.U32 R24, R27, 0x3, R14 ;  /* 0x000000031b187825 */ /* 0x001fca00078e000e */
[----:B------:R-:W2:Y:S04]  /*1680*/  LDG.E.U8 R16, desc[UR4][R24.64] ;  /* 0x0000000418107981 */ /* 0x000ea8000c1e1100 */
[----:B------:R-:W3:Y:S01]  /*1690*/  LDG.E.U8 R23, desc[UR4][R24.64+0x1] ;  /* 0x0000010418177981 */ /* 0x000ee2000c1e1100 */
[----:B------:R-:W-:-:S03]  /*16a0*/  VIADD R17, R27, 0x1 ;  /* 0x000000011b117836 */ /* 0x000fc60000000000 */
[----:B------:R-:W4:Y:S01]  /*16b0*/  LDG.E.U8 R26, desc[UR4][R24.64+0x2] ;  /* 0x00000204181a7981 */ /* 0x000f22000c1e1100 */
[----:B--2---:R-:W-:Y:S01]  /*16c0*/  I2FP.F32.U32 R29, R16 ;  /* 0x00000010001d7245 */ /* 0x004fe20000201000 */
[----:B------:R-:W-:-:S04]  /*16d0*/  IMAD.WIDE.U32 R16, R17, 0x3, R14 ;  /* 0x0000000311107825 */ /* 0x000fc800078e000e */
[----:B------:R-:W-:Y:S01]  /*16e0*/  FADD R29, R29, R22 ;  /* 0x000000161d1d7221 */ /* 0x000fe20000000000 */
[----:B---3--:R-:W-:Y:S01]  /*16f0*/  I2FP.F32.U32 R23, R23 ;  /* 0x0000001700177245 */ /* 0x008fe20000201000 */
[----:B------:R-:W2:Y:S04]  /*1700*/  LDG.E.U8 R22, desc[UR4][R16.64] ;  /* 0x0000000410167981 */ /* 0x000ea8000c1e1100 */
[----:B------:R-:W-:Y:S01]  /*1710*/  FADD R20, R23, R20 ;  /* 0x0000001417147221 */ /* 0x000fe20000000000 */
[----:B----4-:R-:W-:Y:S01]  /*1720*/  I2FP.F32.U32 R23, R26 ;  /* 0x0000001a00177245 */ /* 0x010fe20000201000 */
[----:B------:R-:W3:Y:S04]  /*1730*/  LDG.E.U8 R28, desc[UR4][R16.64+0x1] ;  /* 0x00000104101c7981 */ /* 0x000ee8000c1e1100 */
[----:B------:R0:W4:Y:S02]  /*1740*/  LDG.E.U8 R26, desc[UR4][R16.64+0x2] ;  /* 0x00000204101a7981 */ /* 0x000124000c1e1100 */
[----:B0-----:R-:W-:Y:S01]  /*1750*/  FADD R16, R23, R8 ;  /* 0x0000000817107221 */ /* 0x001fe20000000000 */
[----:B------:R-:W-:-:S02]  /*1760*/  IADD3 R23, PT, PT, R27, 0x2, RZ ;  /* 0x000000021b177810 */ /* 0x000fc40007ffe0ff */
[----:B--2---:R-:W-:-:S03]  /*1770*/  I2FP.F32.U32 R8, R22 ;  /* 0x0000001600087245 */ /* 0x004fc60000201000 */
[----:B------:R-:W-:-:S04]  /*1780*/  IMAD.WIDE.U32 R22, R23, 0x3, R14 ;  /* 0x0000000317167825 */ /* 0x000fc800078e000e */
[----:B------:R-:W-:Y:S01]  /*1790*/  FADD R25, R29, R8 ;  /* 0x000000081d197221 */ /* 0x000fe20000000000 */
[----:B------:R-:W2:Y:S04]  /*17a0*/  LDG.E.U8 R24, desc[UR4][R22.64+0x2] ;  /* 0x0000020416187981 */ /* 0x000ea8000c1e1100 */
[----:B------:R-:W5:Y:S01]  /*17b0*/  LDG.E.U8 R29, desc[UR4][R22.64] ;  /* 0x00000004161d7981 */ /* 0x000f62000c1e1100 */
[----:B---3--:R-:W-:-:S03]  /*17c0*/  I2FP.F32.U32 R28, R28 ;  /* 0x0000001c001c7245 */ /* 0x008fc60000201000 */
[----:B------:R0:W3:Y:S01]  /*17d0*/  LDG.E.U8 R8, desc[UR4][R22.64+0x1] ;  /* 0x0000010416087981 */ /* 0x0000e2000c1e1100 */
[----:B----4-:R-:W-:Y:S01]  /*17e0*/  I2FP.F32.U32 R17, R26 ;  /* 0x0000001a00117245 */ /* 0x010fe20000201000 */
[----:B------:R-:W-:-:S04]  /*17f0*/  FADD R20, R20, R28 ;  /* 0x0000001c14147221 */ /* 0x000fc80000000000 */
[----:B------:R-:W-:Y:S01]  /*1800*/  FADD R26, R16, R17 ;  /* 0x00000011101a7221 */ /* 0x000fe20000000000 */
[C---:B------:R-:W-:Y:S01]  /*1810*/  VIADD R17, R27.reuse, 0x3 ;  /* 0x000000031b117836 */ /* 0x040fe20000000000 */
[----:B0-----:R-:W-:Y:S02]  /*1820*/  IADD3 R22, PT, PT, R27, 0x4, RZ ;  /* 0x000000041b167810 */ /* 0x001fe40007ffe0ff */
[----:B-----5:R-:W-:-:S05]  /*1830*/  I2FP.F32.U32 R16, R29 ;  /* 0x0000001d00107245 */ /* 0x020fca0000201000 */
[----:B------:R-:W-:Y:S01]  /*1840*/  FADD R25, R25, R16 ;  /* 0x0000001019197221 */ /* 0x000fe20000000000 */
[----:B------:R-:W-:Y:S01]  /*1850*/  IMAD.WIDE.U32 R16, R17, 0x3, R14 ;  /* 0x0000000311107825 */ /* 0x000fe200078e000e */
[----:B---3--:R-:W-:Y:S02]  /*1860*/  I2FP.F32.U32 R29, R8 ;  /* 0x00000008001d7245 */ /* 0x008fe40000201000 */
[----:B--2---:R-:W-:Y:S02]  /*1870*/  I2FP.F32.U32 R23, R24 ;  /* 0x0000001800177245 */ /* 0x004fe40000201000 */
[----:B------:R-:W2:Y:S04]  /*1880*/  LDG.E.U8 R28, desc[UR4][R16.64] ;  /* 0x00000004101c7981 */ /* 0x000ea8000c1e1100 */
[----:B------:R-:W3:Y:S01]  /*1890*/  LDG.E.U8 R8, desc[UR4][R16.64+0x1] ;  /* 0x0000010410087981 */ /* 0x000ee2000c1e1100 */
[----:B------:R-:W-:Y:S01]  /*18a0*/  FADD R26, R26, R23 ;  /* 0x000000171a1a7221 */ /* 0x000fe20000000000 */
[----:B------:R-:W-:Y:S01]  /*18b0*/  FADD R20, R20, R29 ;  /* 0x0000001d14147221 */ /* 0x000fe20000000000 */
[----:B------:R-:W-:Y:S01]  /*18c0*/  IMAD.WIDE.U32 R22, R22, 0x3, R14 ;  /* 0x0000000316167825 */ /* 0x000fe200078e000e */
[----:B------:R0:W4:Y:S04]  /*18d0*/  LDG.E.U8 R29, desc[UR4][R16.64+0x2] ;  /* 0x00000204101d7981 */ /* 0x000128000c1e1100 */
[----:B------:R-:W5:Y:S01]  /*18e0*/  LDG.E.U8 R24, desc[UR4][R22.64] ;  /* 0x0000000416187981 */ /* 0x000f62000c1e1100 */
[----:B0-----:R-:W-:-:S04]  /*18f0*/  VIADD R17, R27, 0x5 ;  /* 0x000000051b117836 */ /* 0x001fc80000000000 */
[----:B------:R-:W-:Y:S01]  /*1900*/  IMAD.WIDE.U32 R16, R17, 0x3, R14 ;  /* 0x0000000311107825 */ /* 0x000fe200078e000e */
[----:B--2---:R-:W-:Y:S02]  /*1910*/  I2FP.F32.U32 R28, R28 ;  /* 0x0000001c001c7245 */ /* 0x004fe40000201000 */
[----:B---3--:R-:W-:-:S03]  /*1920*/  I2FP.F32.U32 R8, R8 ;  /* 0x0000000800087245 */ /* 0x008fc60000201000 */
[----:B------:R-:W-:Y:S02]  /*1930*/  FADD R25, R25, R28 ;  /* 0x0000001c19197221 */ /* 0x000fe40000000000 */
[----:B------:R-:W2:Y:S01]  /*1940*/  LDG.E.U8 R28, desc[UR4][R22.64+0x2] ;  /* 0x00000204161c7981 */ /* 0x000ea2000c1e1100 */
[----:B----4-:R-:W-:Y:S01]  /*1950*/  I2FP.F32.U32 R29, R29 ;  /* 0x0000001d001d7245 */ /* 0x010fe20000201000 */
[----:B------:R-:W-:Y:S02]  /*1960*/  FADD R20, R20, R8 ;  /* 0x0000000814147221 */ /* 0x000fe40000000000 */
[----:B------:R0:W3:Y:S01]  /*1970*/  LDG.E.U8 R8, desc[UR4][R22.64+0x1] ;  /* 0x0000010416087981 */ /* 0x0000e2000c1e1100 */
[----:B-----5:R-:W-:Y:S01]  /*1980*/  I2FP.F32.U32 R24, R24 ;  /* 0x0000001800187245 */ /* 0x020fe20000201000 */
[----:B------:R-:W-:Y:S02]  /*1990*/  FADD R26, R26, R29 ;  /* 0x0000001d1a1a7221 */ /* 0x000fe40000000000 */
[----:B------:R-:W4:Y:S02]  /*19a0*/  LDG.E.U8 R29, desc[UR4][R16.64] ;  /* 0x00000004101d7981 */ /* 0x000f24000c1e1100 */
[----:B------:R-:W-:-:S02]  /*19b0*/  FADD R25, R25, R24 ;  /* 0x0000001819197221 */ /* 0x000fc40000000000 */
[----:B------:R-:W5:Y:S01]  /*19c0*/  LDG.E.U8 R24, desc[UR4][R16.64+0x1] ;  /* 0x0000010410187981 */ /* 0x000f62000c1e1100 */
[C---:B0-----:R-:W-:Y:S01]  /*19d0*/  IADD3 R23, PT, PT, R27.reuse, 0x6, RZ ;  /* 0x000000061b177810 */ /* 0x041fe20007ffe0ff */
[----:B------:R-:W-:-:S04]  /*19e0*/  VIADD R27, R27, 0x7 ;  /* 0x000000071b1b7836 */ /* 0x000fc80000000000 */
[----:B------:R-:W-:-:S04]  /*19f0*/  IMAD.WIDE.U32 R22, R23, 0x3, R14 ;  /* 0x0000000317167825 */ /* 0x000fc800078e000e */
[----:B------:R-:W-:Y:S01]  /*1a00*/  IMAD.WIDE.U32 R14, R27, 0x3, R14 ;  /* 0x000000031b0e7825 */ /* 0x000fe200078e000e */
[----:B--2---:R-:W-:Y:S02]  /*1a10*/  I2FP.F32.U32 R28, R28 ;  /* 0x0000001c001c7245 */ /* 0x004fe40000201000 */
[----:B---3--:R-:W-:-:S03]  /*1a20*/  I2FP.F32.U32 R8, R8 ;  /* 0x0000000800087245 */ /* 0x008fc60000201000 */
[----:B------:R-:W-:Y:S01]  /*1a30*/  FADD R26, R26, R28 ;  /* 0x0000001c1a1a7221 */ /* 0x000fe20000000000 */
[----:B----4-:R-:W-:Y:S01]  /*1a40*/  I2FP.F32.U32 R28, R29 ;  /* 0x0000001d001c7245 */ /* 0x010fe20000201000 */
[----:B------:R-:W-:Y:S02]  /*1a50*/  FADD R20, R20, R8 ;  /* 0x0000000814147221 */ /* 0x000fe40000000000 */
[----:B------:R-:W2:Y:S01]  /*1a60*/  LDG.E.U8 R8, desc[UR4][R16.64+0x2] ;  /* 0x0000020410087981 */ /* 0x000ea2000c1e1100 */
[----:B-----5:R-:W-:Y:S01]  /*1a70*/  I2FP.F32.U32 R29, R24 ;  /* 0x00000018001d7245 */ /* 0x020fe20000201000 */
[----:B------:R-:W-:Y:S02]  /*1a80*/  FADD R27, R25, R28 ;  /* 0x0000001c191b7221 */ /* 0x000fe40000000000 */
[----:B------:R-:W3:Y:S02]  /*1a90*/  LDG.E.U8 R25, desc[UR4][R22.64] ;  /* 0x0000000416197981 */ /* 0x000ee4000c1e1100 */
[----:B------:R-:W-:-:S02]  /*1aa0*/  FADD R28, R20, R29 ;  /* 0x0000001d141c7221 */ /* 0x000fc40000000000 */
[----:B------:R-:W4:Y:S04]  /*1ab0*/  LDG.E.U8 R24, desc[UR4][R22.64+0x1] ;  /* 0x0000010416187981 */ /* 0x000f28000c1e1100 */
[----:B------:R0:W5:Y:S04]  /*1ac0*/  LDG.E.U8 R16, desc[UR4][R22.64+0x2] ;  /* 0x0000020416107981 */ /* 0x000168000c1e1100 */
[----:B------:R-:W5:Y:S04]  /*1ad0*/  LDG.E.U8 R20, desc[UR4][R14.64] ;  /* 0x000000040e147981 */ /* 0x000f68000c1e1100 */
[----:B------:R-:W5:Y:S04]  /*1ae0*/  LDG.E.U8 R17, desc[UR4][R14.64+0x1] ;  /* 0x000001040e117981 */ /* 0x000f68000c1e1100 */
[----:B------:R1:W5:Y:S01]  /*1af0*/  LDG.E.U8 R29, desc[UR4][R14.64+0x2] ;  /* 0x000002040e1d7981 */ /* 0x000362000c1e1100 */
[----:B------:R-:W-:-:S05]  /*1b00*/  IADD3 R10, PT, PT, R10, 0x8, RZ ;  /* 0x000000080a0a7810 */ /* 0x000fca0007ffe0ff */
[----:B0-----:R-:W-:-:S05]  /*1b10*/  IMAD.IADD R22, R7, 0x1, R10 ;  /* 0x0000000107167824 */ /* 0x001fca00078e020a */
[----:B------:R-:W-:Y:S02]  /*1b20*/  ISETP.NE.AND P2, PT, R22, R19, PT ;  /* 0x000000131600720c */ /* 0x000fe40003f45270 */
[----:B--2---:R-:W-:-:S05]  /*1b30*/  I2FP.F32.U32 R8, R8 ;  /* 0x0000000800087245 */ /* 0x004fca0000201000 */
[----:B------:R-:W-:Y:S01]  /*1b40*/  FADD R26, R26, R8 ;  /* 0x000000081a1a7221 */ /* 0x000fe20000000000 */
[----:B---3--:R-:W-:Y:S02]  /*1b50*/  I2FP.F32.U32 R8, R25 ;  /* 0x0000001900087245 */ /* 0x008fe40000201000 */
[----:B----4-:R-:W-:Y:S02]  /*1b60*/  I2FP.F32.U32 R25, R24 ;  /* 0x0000001800197245 */ /* 0x010fe40000201000 */
[----:B-----5:R-:W-:Y:S01]  /*1b70*/  I2FP.F32.U32 R23, R16 ;  /* 0x0000001000177245 */ /* 0x020fe20000201000 */
[----:B------:R-:W-:Y:S02]  /*1b80*/  FADD R8, R27, R8 ;  /* 0x000000081b087221 */ /* 0x000fe40000000000 */
[----:B------:R-:W-:Y:S01]  /*1b90*/  FADD R25, R28, R25 ;  /* 0x000000191c197221 */ /* 0x000fe20000000000 */
[----:B-1----:R-:W-:Y:S01]  /*1ba0*/  I2FP.F32.U32 R15, R20 ;  /* 0x00000014000f7245 */ /* 0x002fe20000201000 */
[----:B------:R-:W-:Y:S01]  /*1bb0*/  FADD R23, R26, R23 ;  /* 0x000000171a177221 */ /* 0x000fe20000000000 */
[----:B------:R-:W-:-:S02]  /*1bc0*/  I2FP.F32.U32 R20, R17 ;  /* 0x0000001100147245 */ /* 0x000fc40000201000 */
[----:B------:R-:W-:Y:S01]  /*1bd0*/  I2FP.F32.U32 R14, R29 ;  /* 0x0000001d000e7245 */ /* 0x000fe20000201000 */
[----:B------:R-:W-:Y:S02]  /*1be0*/  FADD R22, R8, R15 ;  /* 0x0000000f08167221 */ /* 0x000fe40000000000 */
[----:B------:R-:W-:Y:S02]  /*1bf0*/  FADD R20, R25, R20 ;  /* 0x0000001419147221 */ /* 0x000fe40000000000 */
[----:B------:R-:W-:Y:S01]  /*1c00*/  FADD R8, R23, R14 ;  /* 0x0000000e17087221 */ /* 0x000fe20000000000 */
[----:B------:R-:W-:Y:S06]  /*1c10*/  @P2 BRA `(.L_x_34) ;  /* 0xfffffff8008c2947 */ /* 0x000fec000383ffff */
.L_x_33:
[----:B------:R-:W-:Y:S05]  /*1c20*/  BSYNC.RECONVERGENT B3 ;  /* 0x0000000000037941 */ /* 0x000fea0003800200 */
.L_x_32:
[----:B------:R-:W-:Y:S05]  /*1c30*/  @!P1 BRA `(.L_x_31) ;  /* 0x0000000400749947 */ /* 0x000fea0003800000 */
[----:B------:R-:W-:Y:S01]  /*1c40*/  BSSY.RECONVERGENT B3, `(.L_x_35) ;  /* 0x0000031000037945 */ /* 0x000fe20003800200 */
[----:B------:R-:W-:-:S03]  /*1c50*/  ISETP.NE.AND P1, PT, R18, RZ, PT ;  /* 0x000000ff1200720c */ /* 0x000fc60003f25270 */
[----:B------:R-:W-:Y:S10]  /*1c60*/  @!P0 BRA `(.L_x_36) ;  /* 0x0000000000b88947 */ /* 0x000ff40003800000 */
[----:B------:R-:W0:Y:S01]  /*1c70*/  LDC.64 R14, c[0x0][0x380] ;  /* 0x0000e000ff0e7b82 */ /* 0x000e220000000a00 */
[----:B------:R-:W-:-:S05]  /*1c80*/  IADD3 R23, PT, PT, R21, R10, RZ ;  /* 0x0000000a15177210 */ /* 0x000fca0007ffe0ff */
[----:B0-----:R-:W-:-:S05]  /*1c90*/  IMAD.WIDE.U32 R24, R23, 0x3, R14 ;  /* 0x0000000317187825 */ /* 0x001fca00078e000e */
[----:B------:R-:W2:Y:S01]  /*1ca0*/  LDG.E.U8 R16, desc[UR4][R24.64] ;  /* 0x0000000418107981 */ /* 0x000ea2000c1e1100 */
[----:B------:R-:W-:-:S03]  /*1cb0*/  VIADD R17, R23, 0x1 ;  /* 0x0000000117117836 */ /* 0x000fc60000000000 */
[----:B------:R-:W3:Y:S04]  /*1cc0*/  LDG.E.U8 R29, desc[UR4][R24.64+0x2] ;  /* 0x00000204181d7981 */ /* 0x000ee8000c1e1100 */
[----:B------:R0:W4:Y:S01]  /*1cd0*/  LDG.E.U8 R28, desc[UR4][R24.64+0x1] ;  /* 0x00000104181c7981 */ /* 0x000122000c1e1100 */
[----:B--2---:R-:W-:Y:S01]  /*1ce0*/  I2FP.F32.U32 R27, R16 ;  /* 0x00000010001b7245 */ /* 0x004fe20000201000 */
[----:B------:R-:W-:-:S04]  /*1cf0*/  IMAD.WIDE.U32 R16, R17, 0x3, R14 ;  /* 0x0000000311107825 */ /* 0x000fc800078e000e */
[----:B------:R-:W-:Y:S01]  /*1d00*/  FADD R27, R22, R27 ;  /* 0x0000001b161b7221 */ /* 0x000fe20000000000 */
[----:B------:R-:W2:Y:S04]  /*1d10*/  LDG.E.U8 R26, desc[UR4][R16.64+0x1] ;  /* 0x00000104101a7981 */ /* 0x000ea8000c1e1100 */
[----:B------:R-:W5:Y:S01]  /*1d20*/  LDG.E.U8 R22, desc[UR4][R16.64] ;  /* 0x0000000410167981 */ /* 0x000f62000c1e1100 */
[----:B---3--:R-:W-:Y:S02]  /*1d30*/  I2FP.F32.U32 R29, R29 ;  /* 0x0000001d001d7245 */ /* 0x008fe40000201000 */
[----:B0-----:R-:W-:-:S03]  /*1d40*/  IADD3 R25, PT, PT, R23, 0x2, RZ ;  /* 0x0000000217197810 */ /* 0x001fc60007ffe0ff */
[----:B------:R-:W-:Y:S01]  /*1d50*/  FADD R8, R8, R29 ;  /* 0x0000001d08087221 */ /* 0x000fe20000000000 */
[----:B------:R-:W-:Y:S01]  /*1d60*/  VIADD R29, R23, 0x3 ;  /* 0x00000003171d7836 */ /* 0x000fe20000000000 */
[----:B----4-:R-:W-:-:S05]  /*1d70*/  I2FP.F32.U32 R28, R28 ;  /* 0x0000001c001c7245 */ /* 0x010fca0000201000 */
[----:B------:R-:W-:Y:S02]  /*1d80*/  FADD R20, R20, R28 ;  /* 0x0000001c14147221 */ /* 0x000fe40000000000 */
[----:B------:R-:W3:Y:S01]  /*1d90*/  LDG.E.U8 R28, desc[UR4][R16.64+0x2] ;  /* 0x00000204101c7981 */ /* 0x000ee2000c1e1100 */
[----:B-----5:R-:W-:Y:S01]  /*1da0*/  I2FP.F32.U32 R24, R22 ;  /* 0x0000001600187245 */ /* 0x020fe20000201000 */
[----:B------:R-:W-:-:S04]  /*1db0*/  IMAD.WIDE.U32 R22, R25, 0x3, R14 ;  /* 0x0000000319167825 */ /* 0x000fc800078e000e */
[----:B------:R-:W-:Y:S01]  /*1dc0*/  FADD R27, R27, R24 ;  /* 0x000000181b1b7221 */ /* 0x000fe20000000000 */
[----:B------:R-:W-:Y:S01]  /*1dd0*/  IMAD.WIDE.U32 R14, R29, 0x3, R14 ;  /* 0x000000031d0e7825 */ /* 0x000fe200078e000e */
[----:B------:R-:W4:Y:S01]  /*1de0*/  LDG.E.U8 R24, desc[UR4][R22.64] ;  /* 0x0000000416187981 */ /* 0x000f22000c1e1100 */
[----:B--2---:R-:W-:-:S03]  /*1df0*/  I2FP.F32.U32 R29, R26 ;  /* 0x0000001a001d7245 */ /* 0x004fc60000201000 */
[----:B------:R-:W2:Y:S02]  /*1e00*/  LDG.E.U8 R25, desc[UR4][R22.64+0x1] ;  /* 0x0000010416197981 */ /* 0x000ea4000c1e1100 */
[----:B------:R-:W-:Y:S02]  /*1e10*/  FADD R26, R20, R29 ;  /* 0x0000001d141a7221 */ /* 0x000fe40000000000 */
[----:B------:R-:W5:Y:S04]  /*1e20*/  LDG.E.U8 R16, desc[UR4][R22.64+0x2] ;  /* 0x0000020416107981 */ /* 0x000f68000c1e1100 */
[----:B------:R-:W5:Y:S04]  /*1e30*/  LDG.E.U8 R20, desc[UR4][R14.64] ;  /* 0x000000040e147981 */ /* 0x000f68000c1e1100 */
[----:B------:R-:W5:Y:S04]  /*1e40*/  LDG.E.U8 R17, desc[UR4][R14.64+0x1] ;  /* 0x000001040e117981 */ /* 0x000f68000c1e1100 */
[----:B------:R-:W5:Y:S01]  /*1e50*/  LDG.E.U8 R29, desc[UR4][R14.64+0x2] ;  /* 0x000002040e1d7981 */ /* 0x000f62000c1e1100 */
[----:B---3--:R-:W-:-:S05]  /*1e60*/  I2FP.F32.U32 R28, R28 ;  /* 0x0000001c001c7245 */ /* 0x008fca0000201000 */
[----:B------:R-:W-:Y:S01]  /*1e70*/  FADD R8, R8, R28 ;  /* 0x0000001c08087221 */ /* 0x000fe20000000000 */
[----:B------:R-:W-:Y:S02]  /*1e80*/  IADD3 R10, PT, PT, R10, 0x4, RZ ;  /* 0x000000040a0a7810 */ /* 0x000fe40007ffe0ff */
[----:B----4-:R-:W-:Y:S02]  /*1e90*/  I2FP.F32.U32 R24, R24 ;  /* 0x0000001800187245 */ /* 0x010fe40000201000 */
[----:B--2---:R-:W-:-:S03]  /*1ea0*/  I2FP.F32.U32 R25, R25 ;  /* 0x0000001900197245 */ /* 0x004fc60000201000 */
[----:B------:R-:W-:Y:S01]  /*1eb0*/  FADD R24, R27, R24 ;  /* 0x000000181b187221 */ /* 0x000fe20000000000 */
[----:B-----5:R-:W-:Y:S01]  /*1ec0*/  I2FP.F32.U32 R27, R16 ;  /* 0x00000010001b7245 */ /* 0x020fe20000201000 */
[----:B------:R-:W-:Y:S01]  /*1ed0*/  FADD R25, R26, R25 ;  /* 0x000000191a197221 */ /* 0x000fe20000000000 */
[----:B------:R-:W-:-:S03]  /*1ee0*/  I2FP.F32.U32 R23, R20 ;  /* 0x0000001400177245 */ /* 0x000fc60000201000 */
[----:B------:R-:W-:Y:S01]  /*1ef0*/  FADD R8, R8, R27 ;  /* 0x0000001b08087221 */ /* 0x000fe20000000000 */
[----:B------:R-:W-:Y:S02]  /*1f00*/  I2FP.F32.U32 R20, R17 ;  /* 0x0000001100147245 */ /* 0x000fe40000201000 */
[----:B------:R-:W-:Y:S01]  /*1f10*/  I2FP.F32.U32 R29, R29 ;  /* 0x0000001d001d7245 */ /* 0x000fe20000201000 */
[----:B------:R-:W-:Y:S02]  /*1f20*/  FADD R22, R24, R23 ;  /* 0x0000001718167221 */ /* 0x000fe40000000000 */
[----:B------:R-:W-:Y:S02]  /*1f30*/  FADD R20, R25, R20 ;  /* 0x0000001419147221 */ /* 0x000fe40000000000 */
[----:B------:R-:W-:-:S07]  /*1f40*/  FADD R8, R8, R29 ;  /* 0x0000001d08087221 */ /* 0x000fce0000000000 */
.L_x_36:
[----:B------:R-:W-:Y:S05]  /*1f50*/  BSYNC.RECONVERGENT B3 ;  /* 0x0000000000037941 */ /* 0x000fea0003800200 */
.L_x_35:
[----:B------:R-:W-:Y:S05]  /*1f60*/  @!P1 BRA `(.L_x_31) ;  /* 0x0000000000a89947 */ /* 0x000fea0003800000 */
[----:B------:R-:W-:Y:S01]  /*1f70*/  ISETP.NE.AND P2, PT, R18, 0x1, PT ;  /* 0x000000011200780c */ /* 0x000fe20003f45270 */
[----:B------:R-:W-:Y:S01]  /*1f80*/  BSSY.RECONVERGENT B3, `(.L_x_37) ;  /* 0x000001b000037945 */ /* 0x000fe20003800200 */
[----:B------:R-:W-:-:S11]  /*1f90*/  LOP3.LUT P1, RZ, R9, 0x1, RZ, 0xc0, !PT ;  /* 0x0000000109ff7812 */ /* 0x000fd6000782c0ff */
[----:B------:R-:W-:Y:S05]  /*1fa0*/  @!P2 BRA `(.L_x_38) ;  /* 0x000000000060a947 */ /* 0x000fea0003800000 */
[----:B------:R-:W0:Y:S01]  /*1fb0*/  LDC.64 R16, c[0x0][0x380] ;  /* 0x0000e000ff107b82 */ /* 0x000e220000000a00 */
[----:B------:R-:W-:-:S05]  /*1fc0*/  IMAD.IADD R23, R21, 0x1, R10 ;  /* 0x0000000115177824 */ /* 0x000fca00078e020a */
[C---:B------:R-:W-:Y:S01]  /*1fd0*/  IADD3 R25, PT, PT, R23.reuse, 0x1, RZ ;  /* 0x0000000117197810 */ /* 0x040fe20007ffe0ff */
[----:B0-----:R-:W-:-:S05]  /*1fe0*/  IMAD.WIDE.U32 R14, R23, 0x3, R16 ;  /* 0x00000003170e7825 */ /* 0x001fca00078e0010 */
        /* <DEDUP_REMOVED lines=20> */
.L_x_38:
[----:B------:R-:W-:Y:S05]  /*2130*/  BSYNC.RECONVERGENT B3 ;  /* 0x0000000000037941 */ /* 0x000fea0003800200 */
.L_x_37:
[----:B------:R-:W-:Y:S05]  /*2140*/  @P1 BRA `(.L_x_31) ;  /* 0x0000000000301947 */ /* 0x000fea0003800000 */
[----:B------:R-:W0:Y:S01]  /*2150*/  LDC.64 R14, c[0x0][0x380] ;  /* 0x0000e000ff0e7b82 */ /* 0x000e220000000a00 */
[----:B------:R-:W-:-:S05]  /*2160*/  IADD3 R21, PT, PT, R21, R10, RZ ;  /* 0x0000000a15157210 */ /* 0x000fca0007ffe0ff */
[----:B0-----:R-:W-:-:S05]  /*2170*/  IMAD.WIDE.U32 R14, R21, 0x3, R14 ;  /* 0x00000003150e7825 */ /* 0x001fca00078e000e */
[----:B------:R-:W2:Y:S04]  /*2180*/  LDG.E.U8 R10, desc[UR4][R14.64] ;  /* 0x000000040e0a7981 */ /* 0x000ea8000c1e1100 */
[----:B------:R-:W3:Y:S04]  /*2190*/  LDG.E.U8 R16, desc[UR4][R14.64+0x1] ;  /* 0x000001040e107981 */ /* 0x000ee8000c1e1100 */
[----:B------:R-:W4:Y:S01]  /*21a0*/  LDG.E.U8 R23, desc[UR4][R14.64+0x2] ;  /* 0x000002040e177981 */ /* 0x000f22000c1e1100 */
[----:B--2---:R-:W-:Y:S02]  /*21b0*/  I2FP.F32.U32 R17, R10 ;  /* 0x0000000a00117245 */ /* 0x004fe40000201000 */
[----:B---3--:R-:W-:-:S03]  /*21c0*/  I2FP.F32.U32 R21, R16 ;  /* 0x0000001000157245 */ /* 0x008fc60000201000 */
[----:B------:R-:W-:Y:S01]  /*21d0*/  FADD R22, R22, R17 ;  /* 0x0000001116167221 */ /* 0x000fe20000000000 */
[----:B----4-:R-:W-:Y:S01]  /*21e0*/  I2FP.F32.U32 R23, R23 ;  /* 0x0000001700177245 */ /* 0x010fe20000201000 */
[----:B------:R-:W-:-:S04]  /*21f0*/  FADD R20, R20, R21 ;  /* 0x0000001514147221 */ /* 0x000fc80000000000 */
[----:B------:R-:W-:-:S07]  /*2200*/  FADD R8, R8, R23 ;  /* 0x0000001708087221 */ /* 0x000fce0000000000 */
.L_x_31:
[----:B------:R-:W-:Y:S05]  /*2210*/  BSYNC.RECONVERGENT B2 ;  /* 0x0000000000027941 */ /* 0x000fea0003800200 */
.L_x_30:
[C---:B------:R-:W-:Y:S01]  /*2220*/  ISETP.NE.AND P1, PT, R12.reuse, R5, PT ;  /* 0x000000050c00720c */ /* 0x040fe20003f25270 */
[----:B------:R-:W-:-:S12]  /*2230*/  VIADD R12, R12, 0x1 ;  /* 0x000000010c0c7836 */ /* 0x000fd80000000000 */
[----:B------:R-:W-:Y:S05]  /*2240*/  @P1 BRA `(.L_x_39) ;  /* 0xfffffff000d01947 */ /* 0x000fea000383ffff */
.L_x_29:
[----:B------:R-:W-:Y:S05]  /*2250*/  BSYNC.RECONVERGENT B1 ;  /* 0x0000000000017941 */ /* 0x000fea0003800200 */
.L_x_28:
[----:B------:R-:W-:Y:S01]  /*2260*/  IADD3 R4, PT, PT, R5, R4, RZ ;  /* 0x0000000405047210 */ /* 0x000fe20007ffe0ff */
[----:B------:R-:W-:Y:S01]  /*2270*/  IMAD.IADD R3, R6, 0x1, R7 ;  /* 0x0000000106037824 */ /* 0x000fe200078e0207 */
[----:B------:R-:W-:Y:S03]  /*2280*/  BSSY.RECONVERGENT B1, `(.L_x_40) ;  /* 0x0000010000017945 */ /* 0x000fe60003800200 */
[----:B------:R-:W-:-:S05]  /*2290*/  IMAD R3, R4, R3, R3 ;  /* 0x0000000304037224 */ /* 0x000fca00078e0203 */
[----:B------:R-:W-:-:S04]  /*22a0*/  IADD3 R3, PT, PT, R4, 0x1, R3 ;  /* 0x0000000104037810 */ /* 0x000fc80007ffe003 */
[----:B------:R-:W-:-:S04]  /*22b0*/  I2FP.F32.S32 R7, R3 ;  /* 0x0000000300077245 */ /* 0x000fc80000201400 */
        /* <DEDUP_REMOVED lines=8> */
[----:B------:R-:W-:Y:S02]  /*2340*/  MOV R6, R22 ;  /* 0x0000001600067202 */ /* 0x000fe40000000f00 */
[----:B------:R-:W-:-:S07]  /*2350*/  MOV R10, 0x2370 ;  /* 0x00002370000a7802 */ /* 0x000fce0000000f00 */
[----:B------:R-:W-:Y:S05]  /*2360*/  CALL.REL.NOINC `($__internal_1_$__cuda_sm3x_div_rn_noftz_f32_slowpath) ;  /* 0x0000000400607944 */ /* 0x000fea0003c00000 */
[----:B------:R-:W-:-:S07]  /*2370*/  IMAD.MOV.U32 R0, RZ, RZ, R6 ;  /* 0x000000ffff007224 */ /* 0x000fce00078e0006 */
.L_x_41:
[----:B------:R-:W-:Y:S05]  /*2380*/  BSYNC.RECONVERGENT B1 ;  /* 0x0000000000017941 */ /* 0x000fea0003800200 */
.L_x_40:
        /* <DEDUP_REMOVED lines=13> */
.L_x_43:
[----:B------:R-:W-:Y:S05]  /*2460*/  BSYNC.RECONVERGENT B1 ;  /* 0x0000000000017941 */ /* 0x000fea0003800200 */
.L_x_42:
        /* <DEDUP_REMOVED lines=13> */
.L_x_44:
[----:B------:R-:W-:Y:S05]  /*2540*/  BSYNC.RECONVERGENT B1 ;  /* 0x0000000000017941 */ /* 0x000fea0003800200 */
.L_x_27:
[----:B------:R-:W-:Y:S05]  /*2550*/  BSYNC.RECONVERGENT B0 ;  /* 0x0000000000007941 */ /* 0x000fea0003800200 */
.L_x_9:
[----:B------:R-:W0:Y:S01]  /*2560*/  LDC.64 R6, c[0x0][0x388] ;  /* 0x0000e200ff067b82 */ /* 0x000e220000000a00 */
[----:B------:R-:W1:Y:S08]  /*2570*/  F2I.U32.TRUNC.NTZ R9, R0 ;  /* 0x0000000000097305 */ /* 0x000e70000020f000 */
[----:B------:R-:W2:Y:S08]  /*2580*/  F2I.U32.TRUNC.NTZ R5, R5 ;  /* 0x0000000500057305 */ /* 0x000eb0000020f000 */
[----:B------:R-:W3:Y:S01]  /*2590*/  F2I.U32.TRUNC.NTZ R11, R4 ;  /* 0x00000004000b7305 */ /* 0x000ee2000020f000 */
[----:B0-----:R-:W-:-:S05]  /*25a0*/  IMAD.WIDE R2, R2, 0x3, R6 ;  /* 0x0000000302027825 */ /* 0x001fca00078e0206 */
[----:B-1----:R-:W-:Y:S04]  /*25b0*/  STG.E.U8 desc[UR4][R2.64], R9 ;  /* 0x0000000902007986 */ /* 0x002fe8000c101104 */
[----:B--2---:R-:W-:Y:S04]  /*25c0*/  STG.E.U8 desc[UR4][R2.64+0x1], R5 ;  /* 0x0000010502007986 */ /* 0x004fe8000c101104 */
[----:B---3--:R-:W-:Y:S01]  /*25d0*/  STG.E.U8 desc[UR4][R2.64+0x2], R11 ;  /* 0x0000020b02007986 */ /* 0x008fe2000c101104 */
[----:B------:R-:W-:Y:S05]  /*25e0*/  EXIT ;  /* 0x000000000000794d */ /* 0x000fea0003800000 */
.L_x_4:
[----:B------:R-:W1:Y:S02]  /*25f0*/  LDC.64 R4, c[0x0][0x380] ;  /* 0x0000e000ff047b82 */ /* 0x000e640000000a00 */
[----:B-1----:R-:W-:-:S05]  /*2600*/  IMAD.WIDE R4, R2, 0x3, R4 ;  /* 0x0000000302047825 */ /* 0x002fca00078e0204 */
[----:B0-----:R-:W2:Y:S04]  /*2610*/  LDG.E.U8 R3, desc[UR4][R4.64+0x1] ;  /* 0x0000010404037981 */ /* 0x001ea8000c1e1100 */
[----:B------:R-:W3:Y:S04]  /*2620*/  LDG.E.U8 R0, desc[UR4][R4.64+0x2] ;  /* 0x0000020404007981 */ /* 0x000ee8000c1e1100 */
[----:B------:R0:W4:Y:S01]  /*2630*/  LDG.E.U8 R10, desc[UR4][R4.64] ;  /* 0x00000004040a7981 */ /* 0x000122000c1e1100 */
[----:B------:R-:W-:Y:S01]  /*2640*/  UMOV UR6, 0x39581062 ;  /* 0x3958106200067882 */ /* 0x000fe20000000000 */
[----:B------:R-:W-:Y:S01]  /*2650*/  UMOV UR7, 0x3fe2c8b4 ;  /* 0x3fe2c8b400077882 */ /* 0x000fe20000000000 */
[----:B0-----:R-:W0:Y:S02]  /*2660*/  LDC.64 R4, c[0x0][0x388] ;  /* 0x0000e200ff047b82 */ /* 0x001e240000000a00 */
[----:B0-----:R-:W-:Y:S01]  /*2670*/  IMAD.WIDE R4, R2, 0x3, R4 ;  /* 0x0000000302047825 */ /* 0x001fe200078e0204 */
[----:B--2---:R-:W0:Y:S08]  /*2680*/  I2F.F64.U16 R8, R3 ;  /* 0x0000000300087312 */ /* 0x004e300000101800 */
[----:B---3--:R-:W1:Y:S01]  /*2690*/  I2F.F64.U16 R6, R0 ;  /* 0x0000000000067312 */ /* 0x008e620000101800 */
[----:B0-----:R-:W-:-:S07]  /*26a0*/  DMUL R8, R8, UR6 ;  /* 0x0000000608087c28 */ /* 0x001fce0008000000 */
[----:B----4-:R-:W0:Y:S01]  /*26b0*/  I2F.F64.U16 R10, R10 ;  /* 0x0000000a000a7312 */ /* 0x010e220000101800 */
[----:B------:R-:W-:Y:S01]  /*26c0*/  UMOV UR6, 0xe5604189 ;  /* 0xe560418900067882 */ /* 0x000fe20000000000 */
[----:B------:R-:W-:Y:S02]  /*26d0*/  UMOV UR7, 0x3fd322d0 ;  /* 0x3fd322d000077882 */ /* 0x000fe40000000000 */
[----:B-1----:R-:W-:Y:S01]  /*26e0*/  DFMA R6, R6, UR6, R8 ;  /* 0x0000000606067c2b */ /* 0x002fe20008000008 */
[----:B------:R-:W-:Y:S01]  /*26f0*/  UMOV UR6, 0x9fbe76c9 ;  /* 0x9fbe76c900067882 */ /* 0x000fe20000000000 */
[----:B------:R-:W-:-:S06]  /*2700*/  UMOV UR7, 0x3fbd2f1a ;  /* 0x3fbd2f1a00077882 */ /* 0x000fcc0000000000 */
[----:B0-----:R-:W-:-:S10]  /*2710*/  DFMA R6, R10, UR6, R6 ;  /* 0x000000060a067c2b */ /* 0x001fd40008000006 */
[----:B------:R-:W0:Y:S08]  /*2720*/  F2F.F32.F64 R6, R6 ;  /* 0x0000000600067310 */ /* 0x000e300000301000 */
[----:B0-----:R-:W0:Y:S02]  /*2730*/  F2I.U32.TRUNC.NTZ R3, R6 ;  /* 0x0000000600037305 */ /* 0x001e24000020f000 */
[----:B0-----:R-:W-:Y:S04]  /*2740*/  STG.E.U8 desc[UR4][R4.64+0x2], R3 ;  /* 0x0000020304007986 */ /* 0x001fe8000c101104 */
[----:B------:R-:W-:Y:S04]  /*2750*/  STG.E.U8 desc[UR4][R4.64+0x1], R3 ;  /* 0x0000010304007986 */ /* 0x000fe8000c101104 */
[----:B------:R-:W-:Y:S01]  /*2760*/  STG.E.U8 desc[UR4][R4.64], R3 ;  /* 0x0000000304007986 */ /* 0x000fe2000c101104 */
[----:B------:R-:W-:Y:S05]  /*2770*/  EXIT ;  /* 0x000000000000794d */ /* 0x000fea0003800000 */
        .weak           $__internal_0_$__cuda_sm20_sqrt_rn_f32_slowpath
        .type           $__internal_0_$__cuda_sm20_sqrt_rn_f32_slowpath,@function
        .size           $__internal_0_$__cuda_sm20_sqrt_rn_f32_slowpath,($__internal_1_$__cuda_sm3x_div_rn_noftz_f32_slowpath - $__internal_0_$__cuda_sm20_sqrt_rn_f32_slowpath)
$__internal_0_$__cuda_sm20_sqrt_rn_f32_slowpath:
[----:B------:R-:W-:-:S13]  /*2780*/  LOP3.LUT P0, RZ, R4, 0x7fffffff, RZ, 0xc0, !PT ;  /* 0x7fffffff04ff7812 */ /* 0x000fda000780c0ff */
[----:B------:R-:W-:Y:S01]  /*2790*/  @!P0 MOV R5, R4 ;  /* 0x0000000400058202 */ /* 0x000fe20000000f00 */
[----:B------:R-:W-:Y:S06]  /*27a0*/  @!P0 BRA `(.L_x_45) ;  /* 0x0000000000408947 */ /* 0x000fec0003800000 */
[----:B------:R-:W-:-:S13]  /*27b0*/  FSETP.GEU.FTZ.AND P0, PT, R4, RZ, PT ;  /* 0x000000ff0400720b */ /* 0x000fda0003f1e000 */
[----:B------:R-:W-:Y:S01]  /*27c0*/  @!P0 IMAD.MOV.U32 R5, RZ, RZ, 0x7fffffff ;  /* 0x7fffffffff058424 */ /* 0x000fe200078e00ff */
[----:B------:R-:W-:Y:S06]  /*27d0*/  @!P0 BRA `(.L_x_45) ;  /* 0x0000000000348947 */ /* 0x000fec0003800000 */
[----:B------:R-:W-:-:S13]  /*27e0*/  FSETP.GTU.FTZ.AND P0, PT, |R4|, +INF , PT ;  /* 0x7f8000000400780b */ /* 0x000fda0003f1c200 */
[----:B------:R-:W-:Y:S01]  /*27f0*/  @P0 FADD.FTZ R5, R4, 1 ;  /* 0x3f80000004050421 */ /* 0x000fe20000010000 */
[----:B------:R-:W-:Y:S06]  /*2800*/  @P0 BRA `(.L_x_45) ;  /* 0x0000000000280947 */ /* 0x000fec0003800000 */
[----:B------:R-:W-:-:S13]  /*2810*/  FSETP.NEU.FTZ.AND P0, PT, |R4|, +INF , PT ;  /* 0x7f8000000400780b */ /* 0x000fda0003f1d200 */
[----:B------:R-:W-:-:S04]  /*2820*/  @P0 FFMA R6, R4, 1.84467440737095516160e+19, RZ ;  /* 0x5f80000004060823 */ /* 0x000fc800000000ff */
[----:B------:R-:W0:Y:S02]  /*2830*/  @P0 MUFU.RSQ R5, R6 ;  /* 0x0000000600050308 */ /* 0x000e240000001400 */
[----:B0-----:R-:W-:Y:S01]  /*2840*/  @P0 FMUL.FTZ R7, R6, R5 ;  /* 0x0000000506070220 */ /* 0x001fe20000410000 */
[----:B------:R-:W-:Y:S01]  /*2850*/  @P0 FMUL.FTZ R9, R5, 0.5 ;  /* 0x3f00000005090820 */ /* 0x000fe20000410000 */
[----:B------:R-:W-:Y:S02]  /*2860*/  @!P0 MOV R5, R4 ;  /* 0x0000000400058202 */ /* 0x000fe40000000f00 */
[----:B------:R-:W-:-:S04]  /*2870*/  @P0 FADD.FTZ R8, -R7, -RZ ;  /* 0x800000ff07080221 */ /* 0x000fc80000010100 */
[----:B------:R-:W-:-:S04]  /*2880*/  @P0 FFMA R8, R7, R8, R6 ;  /* 0x0000000807080223 */ /* 0x000fc80000000006 */
[----:B------:R-:W-:-:S04]  /*2890*/  @P0 FFMA R8, R8, R9, R7 ;  /* 0x0000000908080223 */ /* 0x000fc80000000007 */
[----:B------:R-:W-:-:S07]  /*28a0*/  @P0 FMUL.FTZ R5, R8, 2.3283064365386962891e-10 ;  /* 0x2f80000008050820 */ /* 0x000fce0000410000 */
.L_x_45:
[----:B------:R-:W-:Y:S01]  /*28b0*/  IMAD.MOV.U32 R6, RZ, RZ, R5 ;  /* 0x000000ffff067224 */ /* 0x000fe200078e0005 */
[----:B------:R-:W-:Y:S01]  /*28c0*/  MOV R4, R10 ;  /* 0x0000000a00047202 */ /* 0x000fe20000000f00 */
[----:B------:R-:W-:-:S04]  /*28d0*/  IMAD.MOV.U32 R5, RZ, RZ, 0x0 ;  /* 0x00000000ff057424 */ /* 0x000fc800078e00ff */
[----:B------:R-:W-:Y:S05]  /*28e0*/  RET.REL.NODEC R4 `(_Z15creative_kernelP6uchar3S0_ii) ;  /* 0xffffffd404c47950 */ /* 0x000fea0003c3ffff */
        .weak           $__internal_1_$__cuda_sm3x_div_rn_noftz_f32_slowpath
        .type           $__internal_1_$__cuda_sm3x_div_rn_noftz_f32_slowpath,@function
        .size           $__internal_1_$__cuda_sm3x_div_rn_noftz_f32_slowpath,(.L_x_101 - $__internal_1_$__cuda_sm3x_div_rn_noftz_f32_slowpath)
$__internal_1_$__cuda_sm3x_div_rn_noftz_f32_slowpath:
[----:B------:R-:W-:Y:S01]  /*28f0*/  SHF.R.U32.HI R9, RZ, 0x17, R7 ;  /* 0x00000017ff097819 */ /* 0x000fe20000011607 */
[----:B------:R-:W-:Y:S01]  /*2900*/  BSSY.RECONVERGENT B2, `(.L_x_46) ;  /* 0x0000063000027945 */ /* 0x000fe20003800200 */
[----:B------:R-:W-:Y:S02]  /*2910*/  SHF.R.U32.HI R11, RZ, 0x17, R6 ;  /* 0x00000017ff0b7819 */ /* 0x000fe40000011606 */
[----:B------:R-:W-:Y:S02]  /*2920*/  LOP3.LUT R9, R9, 0xff, RZ, 0xc0, !PT ;  /* 0x000000ff09097812 */ /* 0x000fe400078ec0ff */
[----:B------:R-:W-:Y:S02]  /*2930*/  LOP3.LUT R14, R11, 0xff, RZ, 0xc0, !PT ;  /* 0x000000ff0b0e7812 */ /* 0x000fe400078ec0ff */
[----:B------:R-:W-:Y:S02]  /*2940*/  IADD3 R15, PT, PT, R9, -0x1, RZ ;  /* 0xffffffff090f7810 */ /* 0x000fe40007ffe0ff */
[----:B------:R-:W-:Y:S01]  /*2950*/  MOV R13, R7 ;  /* 0x00000007000d7202 */ /* 0x000fe20000000f00 */
[----:B------:R-:W-:Y:S01]  /*2960*/  VIADD R12, R14, 0xffffffff ;  /* 0xffffffff0e0c7836 */ /* 0x000fe20000000000 */
[----:B------:R-:W-:-:S04]  /*2970*/  ISETP.GT.U32.AND P0, PT, R15, 0xfd, PT ;  /* 0x000000fd0f00780c */ /* 0x000fc80003f04070 */
[----:B------:R-:W-:-:S13]  /*2980*/  ISETP.GT.U32.OR P0, PT, R12, 0xfd, P0 ;  /* 0x000000fd0c00780c */ /* 0x000fda0000704470 */
[----:B------:R-:W-:Y:S01]  /*2990*/  @!P0 IMAD.MOV.U32 R11, RZ, RZ, RZ ;  /* 0x000000ffff0b8224 */ /* 0x000fe200078e00ff */
[----:B------:R-:W-:Y:S06]  /*29a0*/  @!P0 BRA `(.L_x_47) ;  /* 0x00000000005c8947 */ /* 0x000fec0003800000 */
[----:B------:R-:W-:Y:S02]  /*29b0*/  FSETP.GTU.FTZ.AND P0, PT, |R6|, +INF , PT ;  /* 0x7f8000000600780b */ /* 0x000fe40003f1c200 */
[----:B------:R-:W-:-:S04]  /*29c0*/  FSETP.GTU.FTZ.AND P1, PT, |R7|, +INF , PT ;  /* 0x7f8000000700780b */ /* 0x000fc80003f3c200 */
[----:B------:R-:W-:-:S13]  /*29d0*/  PLOP3.LUT P0, PT, P0, P1, PT, 0xf8, 0x8f ;  /* 0x00000000008f781c */ /* 0x000fda0000703f70 */
[----:B------:R-:W-:Y:S05]  /*29e0*/  @P0 BRA `(.L_x_48) ;  /* 0x00000004004c0947 */ /* 0x000fea0003800000 */
[----:B------:R-:W-:-:S13]  /*29f0*/  LOP3.LUT P0, RZ, R13, 0x7fffffff, R6, 0xc8, !PT ;  /* 0x7fffffff0dff7812 */ /* 0x000fda000780c806 */
[----:B------:R-:W-:Y:S05]  /*2a00*/  @!P0 BRA `(.L_x_49) ;  /* 0x00000004003c8947 */ /* 0x000fea0003800000 */
[C---:B------:R-:W-:Y:S02]  /*2a10*/  FSETP.NEU.FTZ.AND P2, PT, |R6|.reuse, +INF , PT ;  /* 0x7f8000000600780b */ /* 0x040fe40003f5d200 */
[----:B------:R-:W-:Y:S02]  /*2a20*/  FSETP.NEU.FTZ.AND P1, PT, |R7|, +INF , PT ;  /* 0x7f8000000700780b */ /* 0x000fe40003f3d200 */
[----:B------:R-:W-:-:S11]  /*2a30*/  FSETP.NEU.FTZ.AND P0, PT, |R6|, +INF , PT ;  /* 0x7f8000000600780b */ /* 0x000fd60003f1d200 */
[----:B------:R-:W-:Y:S05]  /*2a40*/  @!P1 BRA !P2, `(.L_x_49) ;  /* 0x00000004002c9947 */ /* 0x000fea0005000000 */
[----:B------:R-:W-:-:S04]  /*2a50*/  LOP3.LUT P2, RZ, R6, 0x7fffffff, RZ, 0xc0, !PT ;  /* 0x7fffffff06ff7812 */ /* 0x000fc8000784c0ff */
[----:B------:R-:W-:-:S13]  /*2a60*/  PLOP3.LUT P1, PT, P1, P2, PT, 0x2f, 0xf2 ;  /* 0x0000000000f2781c */ /* 0x000fda0000f24577 */
[----:B------:R-:W-:Y:S05]  /*2a70*/  @P1 BRA `(.L_x_50) ;  /* 0x0000000400181947 */ /* 0x000fea0003800000 */
[----:B------:R-:W-:-:S04]  /*2a80*/  LOP3.LUT P1, RZ, R13, 0x7fffffff, RZ, 0xc0, !PT ;  /* 0x7fffffff0dff7812 */ /* 0x000fc8000782c0ff */
[----:B------:R-:W-:-:S13]  /*2a90*/  PLOP3.LUT P0, PT, P0, P1, PT, 0x2f, 0xf2 ;  /* 0x0000000000f2781c */ /* 0x000fda0000702577 */
[----:B------:R-:W-:Y:S05]  /*2aa0*/  @P0 BRA `(.L_x_51) ;  /* 0x0000000400000947 */ /* 0x000fea0003800000 */
[----:B------:R-:W-:Y:S02]  /*2ab0*/  ISETP.GE.AND P0, PT, R12, RZ, PT ;  /* 0x000000ff0c00720c */ /* 0x000fe40003f06270 */
[----:B------:R-:W-:-:S11]  /*2ac0*/  ISETP.GE.AND P1, PT, R15, RZ, PT ;  /* 0x000000ff0f00720c */ /* 0x000fd60003f26270 */
[----:B------:R-:W-:Y:S01]  /*2ad0*/  @P0 MOV R11, RZ ;  /* 0x000000ff000b0202 */ /* 0x000fe20000000f00 */
[----:B------:R-:W-:Y:S02]  /*2ae0*/  @!P0 IMAD.MOV.U32 R11, RZ, RZ, -0x40 ;  /* 0xffffffc0ff0b8424 */ /* 0x000fe400078e00ff */
[----:B------:R-:W-:Y:S01]  /*2af0*/  @!P0 FFMA R6, R6, 1.84467440737095516160e+19, RZ ;  /* 0x5f80000006068823 */ /* 0x000fe200000000ff */
[----:B------:R-:W-:Y:S02]  /*2b00*/  @!P1 FFMA R13, R7, 1.84467440737095516160e+19, RZ ;  /* 0x5f800000070d9823 */ /* 0x000fe400000000ff */
[----:B------:R-:W-:-:S07]  /*2b10*/  @!P1 IADD3 R11, PT, PT, R11, 0x40, RZ ;  /* 0x000000400b0b9810 */ /* 0x000fce0007ffe0ff */
.L_x_47:
[----:B------:R-:W-:Y:S01]  /*2b20*/  LEA R12, R9, 0xc0800000, 0x17 ;  /* 0xc0800000090c7811 */ /* 0x000fe200078eb8ff */
[----:B------:R-:W-:Y:S01]  /*2b30*/  BSSY.RECONVERGENT B3, `(.L_x_52) ;  /* 0x0000036000037945 */ /* 0x000fe20003800200 */
[----:B------:R-:W-:-:S03]  /*2b40*/  IADD3 R14, PT, PT, R14, -0x7f, RZ ;  /* 0xffffff810e0e7810 */ /* 0x000fc60007ffe0ff */
[----:B------:R-:W-:Y:S02]  /*2b50*/  IMAD.IADD R15, R13, 0x1, -R12 ;  /* 0x000000010d0f7824 */ /* 0x000fe400078e0a0c */
[C---:B------:R-:W-:Y:S01]  /*2b60*/  IMAD R6, R14.reuse, -0x800000, R6 ;  /* 0xff8000000e067824 */ /* 0x040fe200078e0206 */
[----:B------:R-:W-:Y:S01]  /*2b70*/  IADD3 R14, PT, PT, R14, 0x7f, -R9 ;  /* 0x0000007f0e0e7810 */ /* 0x000fe20007ffe809 */
[----:B------:R-:W0:Y:S01]  /*2b80*/  MUFU.RCP R13, R15 ;  /* 0x0000000f000d7308 */ /* 0x000e220000001000 */
[----:B------:R-:W-:-:S03]  /*2b90*/  FADD.FTZ R17, -R15, -RZ ;  /* 0x800000ff0f117221 */ /* 0x000fc60000010100 */
[----:B------:R-:W-:Y:S02]  /*2ba0*/  IMAD.IADD R14, R14, 0x1, R11 ;  /* 0x000000010e0e7824 */ /* 0x000fe400078e020b */
[----:B0-----:R-:W-:-:S04]  /*2bb0*/  FFMA R12, R13, R17, 1 ;  /* 0x3f8000000d0c7423 */ /* 0x001fc80000000011 */
[----:B------:R-:W-:-:S04]  /*2bc0*/  FFMA R13, R13, R12, R13 ;  /* 0x0000000c0d0d7223 */ /* 0x000fc8000000000d */
[----:B------:R-:W-:-:S04]  /*2bd0*/  FFMA R12, R6, R13, RZ ;  /* 0x0000000d060c7223 */ /* 0x000fc800000000ff */
[----:B------:R-:W-:-:S04]  /*2be0*/  FFMA R16, R17, R12, R6 ;  /* 0x0000000c11107223 */ /* 0x000fc80000000006 */
[----:B------:R-:W-:-:S04]  /*2bf0*/  FFMA R12, R13, R16, R12 ;  /* 0x000000100d0c7223 */ /* 0x000fc8000000000c */
[----:B------:R-:W-:-:S04]  /*2c00*/  FFMA R17, R17, R12, R6 ;  /* 0x0000000c11117223 */ /* 0x000fc80000000006 */
[----:B------:R-:W-:-:S05]  /*2c10*/  FFMA R6, R13, R17, R12 ;  /* 0x000000110d067223 */ /* 0x000fca000000000c */
[----:B------:R-:W-:-:S04]  /*2c20*/  SHF.R.U32.HI R9, RZ, 0x17, R6 ;  /* 0x00000017ff097819 */ /* 0x000fc80000011606 */
[----:B------:R-:W-:-:S04]  /*2c30*/  LOP3.LUT R9, R9, 0xff, RZ, 0xc0, !PT ;  /* 0x000000ff09097812 */ /* 0x000fc800078ec0ff */
[----:B------:R-:W-:-:S05]  /*2c40*/  IADD3 R15, PT, PT, R9, R14, RZ ;  /* 0x0000000e090f7210 */ /* 0x000fca0007ffe0ff */
[----:B------:R-:W-:-:S05]  /*2c50*/  VIADD R9, R15, 0xffffffff ;  /* 0xffffffff0f097836 */ /* 0x000fca0000000000 */
[----:B------:R-:W-:-:S13]  /*2c60*/  ISETP.GE.U32.AND P0, PT, R9, 0xfe, PT ;  /* 0x000000fe0900780c */ /* 0x000fda0003f06070 */
[----:B------:R-:W-:Y:S05]  /*2c70*/  @!P0 BRA `(.L_x_53) ;  /* 0x0000000000808947 */ /* 0x000fea0003800000 */
[----:B------:R-:W-:-:S13]  /*2c80*/  ISETP.GT.AND P0, PT, R15, 0xfe, PT ;  /* 0x000000fe0f00780c */ /* 0x000fda0003f04270 */
[----:B------:R-:W-:Y:S05]  /*2c90*/  @P0 BRA `(.L_x_54) ;  /* 0x00000000006c0947 */ /* 0x000fea0003800000 */
[----:B------:R-:W-:-:S13]  /*2ca0*/  ISETP.GE.AND P0, PT, R15, 0x1, PT ;  /* 0x000000010f00780c */ /* 0x000fda0003f06270 */
[----:B------:R-:W-:Y:S05]  /*2cb0*/  @P0 BRA `(.L_x_55) ;  /* 0x0000000000740947 */ /* 0x000fea0003800000 */
[----:B------:R-:W-:Y:S02]  /*2cc0*/  ISETP.GE.AND P0, PT, R15, -0x18, PT ;  /* 0xffffffe80f00780c */ /* 0x000fe40003f06270 */
[----:B------:R-:W-:-:S11]  /*2cd0*/  LOP3.LUT R6, R6, 0x80000000, RZ, 0xc0, !PT ;  /* 0x8000000006067812 */ /* 0x000fd600078ec0ff */
[----:B------:R-:W-:Y:S05]  /*2ce0*/  @!P0 BRA `(.L_x_55) ;  /* 0x0000000000688947 */ /* 0x000fea0003800000 */
[-CC-:B------:R-:W-:Y:S01]  /*2cf0*/  FFMA.RZ R9, R13, R17.reuse, R12.reuse ;  /* 0x000000110d097223 */ /* 0x180fe2000000c00c */
[C---:B------:R-:W-:Y:S02]  /*2d00*/  IADD3 R14, PT, PT, R15.reuse, 0x20, RZ ;  /* 0x000000200f0e7810 */ /* 0x040fe40007ffe0ff */
[----:B------:R-:W-:Y:S02]  /*2d10*/  ISETP.NE.AND P2, PT, R15, RZ, PT ;  /* 0x000000ff0f00720c */ /* 0x000fe40003f45270 */
[----:B------:R-:W-:Y:S01]  /*2d20*/  LOP3.LUT R11, R9, 0x7fffff, RZ, 0xc0, !PT ;  /* 0x007fffff090b7812 */ /* 0x000fe200078ec0ff */
[CCC-:B------:R-:W-:Y:S01]  /*2d30*/  FFMA.RP R9, R13.reuse, R17.reuse, R12.reuse ;  /* 0x000000110d097223 */ /* 0x1c0fe2000000800c */
[----:B------:R-:W-:Y:S01]  /*2d40*/  FFMA.RM R12, R13, R17, R12 ;  /* 0x000000110d0c7223 */ /* 0x000fe2000000400c */
[----:B------:R-:W-:Y:S01]  /*2d50*/  IMAD.MOV R13, RZ, RZ, -R15 ;  /* 0x000000ffff0d7224 */ /* 0x000fe200078e0a0f */
[----:B------:R-:W-:Y:S02]  /*2d60*/  LOP3.LUT R11, R11, 0x800000, RZ, 0xfc, !PT ;  /* 0x008000000b0b7812 */ /* 0x000fe400078efcff */
[----:B------:R-:W-:-:S02]  /*2d70*/  ISETP.NE.AND P1, PT, R15, RZ, PT ;  /* 0x000000ff0f00720c */ /* 0x000fc40003f25270 */
[----:B------:R-:W-:Y:S02]  /*2d80*/  SHF.L.U32 R14, R11, R14, RZ ;  /* 0x0000000e0b0e7219 */ /* 0x000fe400000006ff */
[----:B------:R-:W-:Y:S02]  /*2d90*/  FSETP.NEU.FTZ.AND P0, PT, R9, R12, PT ;  /* 0x0000000c0900720b */ /* 0x000fe40003f1d000 */
[----:B------:R-:W-:Y:S02]  /*2da0*/  SEL R12, R13, RZ, P2 ;  /* 0x000000ff0d0c7207 */ /* 0x000fe40001000000 */
[----:B------:R-:W-:Y:S02]  /*2db0*/  ISETP.NE.AND P1, PT, R14, RZ, P1 ;  /* 0x000000ff0e00720c */ /* 0x000fe40000f25270 */
[----:B------:R-:W-:Y:S02]  /*2dc0*/  SHF.R.U32.HI R12, RZ, R12, R11 ;  /* 0x0000000cff0c7219 */ /* 0x000fe4000001160b */
[----:B------:R-:W-:-:S02]  /*2dd0*/  PLOP3.LUT P0, PT, P0, P1, PT, 0xf8, 0x8f ;  /* 0x00000000008f781c */ /* 0x000fc40000703f70 */
[----:B------:R-:W-:Y:S02]  /*2de0*/  SHF.R.U32.HI R14, RZ, 0x1, R12 ;  /* 0x00000001ff0e7819 */ /* 0x000fe4000001160c */
[----:B------:R-:W-:-:S04]  /*2df0*/  SEL R9, RZ, 0x1, !P0 ;  /* 0x00000001ff097807 */ /* 0x000fc80004000000 */
[----:B------:R-:W-:-:S04]  /*2e00*/  LOP3.LUT R9, R9, 0x1, R14, 0xf8, !PT ;  /* 0x0000000109097812 */ /* 0x000fc800078ef80e */
[----:B------:R-:W-:-:S04]  /*2e10*/  LOP3.LUT R9, R9, R12, RZ, 0xc0, !PT ;  /* 0x0000000c09097212 */ /* 0x000fc800078ec0ff */
[----:B------:R-:W-:-:S04]  /*2e20*/  IADD3 R9, PT, PT, R14, R9, RZ ;  /* 0x000000090e097210 */ /* 0x000fc80007ffe0ff */
[----:B------:R-:W-:Y:S01]  /*2e30*/  LOP3.LUT R6, R9, R6, RZ, 0xfc, !PT ;  /* 0x0000000609067212 */ /* 0x000fe200078efcff */
[----:B------:R-:W-:Y:S06]  /*2e40*/  BRA `(.L_x_55) ;  /* 0x0000000000107947 */ /* 0x000fec0003800000 */
.L_x_54:
[----:B------:R-:W-:-:S04]  /*2e50*/  LOP3.LUT R6, R6, 0x80000000, RZ, 0xc0, !PT ;  /* 0x8000000006067812 */ /* 0x000fc800078ec0ff */
[----:B------:R-:W-:Y:S01]  /*2e60*/  LOP3.LUT R6, R6, 0x7f800000, RZ, 0xfc, !PT ;  /* 0x7f80000006067812 */ /* 0x000fe200078efcff */
[----:B------:R-:W-:Y:S06]  /*2e70*/  BRA `(.L_x_55) ;  /* 0x0000000000047947 */ /* 0x000fec0003800000 */
.L_x_53:
[----:B------:R-:W-:-:S07]  /*2e80*/  IMAD R6, R14, 0x800000, R6 ;  /* 0x008000000e067824 */ /* 0x000fce00078e0206 */
.L_x_55:
[----:B------:R-:W-:Y:S05]  /*2e90*/  BSYNC.RECONVERGENT B3 ;  /* 0x0000000000037941 */ /* 0x000fea0003800200 */
.L_x_52:
[----:B------:R-:W-:Y:S05]  /*2ea0*/  BRA `(.L_x_56) ;  /* 0x0000000000207947 */ /* 0x000fea0003800000 */
.L_x_51:
[----:B------:R-:W-:-:S04]  /*2eb0*/  LOP3.LUT R6, R13, 0x80000000, R6, 0x48, !PT ;  /* 0x800000000d067812 */ /* 0x000fc800078e4806 */
[----:B------:R-:W-:Y:S01]  /*2ec0*/  LOP3.LUT R6, R6, 0x7f800000, RZ, 0xfc, !PT ;  /* 0x7f80000006067812 */ /* 0x000fe200078efcff */
[----:B------:R-:W-:Y:S06]  /*2ed0*/  BRA `(.L_x_56) ;  /* 0x0000000000147947 */ /* 0x000fec0003800000 */
.L_x_50:
[----:B------:R-:W-:Y:S01]  /*2ee0*/  LOP3.LUT R6, R13, 0x80000000, R6, 0x48, !PT ;  /* 0x800000000d067812 */ /* 0x000fe200078e4806 */
[----:B------:R-:W-:Y:S06]  /*2ef0*/  BRA `(.L_x_56) ;  /* 0x00000000000c7947 */ /* 0x000fec0003800000 */
.L_x_49:
[----:B------:R-:W0:Y:S01]  /*2f00*/  MUFU.RSQ R6, -QNAN ;  /* 0xffc0000000067908 */ /* 0x000e220000001400 */
[----:B------:R-:W-:Y:S05]  /*2f10*/  BRA `(.L_x_56) ;  /* 0x0000000000047947 */ /* 0x000fea0003800000 */
.L_x_48:
[----:B------:R-:W-:-:S07]  /*2f20*/  FADD.FTZ R6, R6, R7 ;  /* 0x0000000706067221 */ /* 0x000fce0000010000 */
.L_x_56:
[----:B------:R-:W-:Y:S05]  /*2f30*/  BSYNC.RECONVERGENT B2 ;  /* 0x0000000000027941 */ /* 0x000fea0003800200 */
.L_x_46:
[----:B------:R-:W-:-:S04]  /*2f40*/  HFMA2 R11, -RZ, RZ, 0, 0 ;  /* 0x00000000ff0b7431 */ /* 0x000fc800000001ff */
[----:B0-----:R-:W-:Y:S05]  /*2f50*/  RET.REL.NODEC R10 `(_Z15creative_kernelP6uchar3S0_ii) ;  /* 0xffffffd00a287950 */ /* 0x001fea0003c3ffff */
.L_x_57:
[----:B------:R-:W-:-:S00]  /*2f60*/  BRA `(.L_x_57) ;  /* 0xfffffffc00fc7947 */ /* 0x000fc0000383ffff */
[----:B------:R-:W-:-:S00]  /*2f70*/  NOP ;  /* 0x0000000000007918 */ /* 0x000fc00000000000 */
        /* <DEDUP_REMOVED lines=8> */
.L_x_101:


//--------------------- .text._Z18inplaceFlip_kernelP6uchar3ii --------------------------
	.section	.text._Z18inplaceFlip_kernelP6uchar3ii,"ax",@progbits
	.align	128
        .global         _Z18inplaceFlip_kernelP6uchar3ii
        .type           _Z18inplaceFlip_kernelP6uchar3ii,@function
        .size           _Z18inplaceFlip_kernelP6uchar3ii,(.L_x_104 - _Z18inplaceFlip_kernelP6uchar3ii)
        .other          _Z18inplaceFlip_kernelP6uchar3ii,@"STO_CUDA_ENTRY STV_DEFAULT"
_Z18inplaceFlip_kernelP6uchar3ii:
.text._Z18inplaceFlip_kernelP6uchar3ii:
[----:B------:R-:W-:Y:S01]  /*0000*/  LDC R1, c[0x0][0x37c] ;  /* 0x0000df00ff017b82 */ /* 0x000fe20000000800 */
[----:B------:R-:W0:Y:S07]  /*0010*/  S2R R19, SR_TID.X ;  /* 0x0000000000137919 */ /* 0x000e2e0000002100 */
[----:B------:R-:W0:Y:S01]  /*0020*/  S2UR UR6, SR_CTAID.X ;  /* 0x00000000000679c3 */ /* 0x000e220000002500 */
[----:B------:R-:W1:Y:S07]  /*0030*/  LDCU.64 UR4, c[0x0][0x358] ;  /* 0x00006b00ff0477ac */ /* 0x000e6e0008000a00 */
[----:B------:R-:W0:Y:S08]  /*0040*/  LDC R6, c[0x0][0x360] ;  /* 0x0000d800ff067b82 */ /* 0x000e300000000800 */
[----:B------:R-:W2:Y:S01]  /*0050*/  LDC.64 R2, c[0x0][0x380] ;  /* 0x0000e000ff027b82 */ /* 0x000ea20000000a00 */
[----:B0-----:R-:W-:-:S04]  /*0060*/  IMAD R5, R6, UR6, R19 ;  /* 0x0000000606057c24 */ /* 0x001fc8000f8e0213 */
[----:B--2---:R-:W-:-:S05]  /*0070*/  IMAD.WIDE R4, R5, 0x3, R2 ;  /* 0x0000000305047825 */ /* 0x004fca00078e0202 */
[----:B-1----:R-:W2:Y:S04]  /*0080*/  LDG.E.U8 R7, desc[UR4][R4.64] ;  /* 0x0000000404077981 */ /* 0x002ea8000c1e1100 */
[----:B------:R-:W3:Y:S04]  /*0090*/  LDG.E.U8 R9, desc[UR4][R4.64+0x1] ;  /* 0x0000010404097981 */ /* 0x000ee8000c1e1100 */
[----:B------:R0:W4:Y:S01]  /*00a0*/  LDG.E.U8 R11, desc[UR4][R4.64+0x2] ;  /* 0x00000204040b7981 */ /* 0x000122000c1e1100 */
[----:B------:R-:W-:Y:S01]  /*00b0*/  MOV R0, 0x400 ;  /* 0x0000040000007802 */ /* 0x000fe20000000f00 */
[----:B------:R-:W1:Y:S01]  /*00c0*/  S2R R13, SR_CgaCtaId ;  /* 0x00000000000d7919 */ /* 0x000e620000008800 */
[----:B0-----:R-:W-:-:S05]  /*00d0*/  IMAD R4, R6, UR6, -R19 ;  /* 0x0000000606047c24 */ /* 0x001fca000f8e0a13 */
[----:B------:R-:W-:-:S05]  /*00e0*/  IADD3 R5, PT, PT, R4, 0x1ff, RZ ;  /* 0x000001ff04057810 */ /* 0x000fca0007ffe0ff */
[----:B------:R-:W-:Y:S01]  /*00f0*/  IMAD.WIDE.U32 R2, R5, 0x3, R2 ;  /* 0x0000000305027825 */ /* 0x000fe200078e0002 */
[----:B-1----:R-:W-:-:S05]  /*0100*/  LEA R0, R13, R0, 0x18 ;  /* 0x000000000d007211 */ /* 0x002fca00078ec0ff */
[----:B------:R-:W-:-:S05]  /*0110*/  IMAD R0, R19, 0x3, R0 ;  /* 0x0000000313007824 */ /* 0x000fca00078e0200 */
[----:B--2---:R-:W-:Y:S04]  /*0120*/  STS.U8 [R0], R7 ;  /* 0x0000000700007388 */ /* 0x004fe80000000000 */
[----:B---3--:R-:W-:Y:S04]  /*0130*/  STS.U8 [R0+0x1], R9 ;  /* 0x0000010900007388 */ /* 0x008fe80000000000 */
[----:B----4-:R-:W-:Y:S01]  /*0140*/  STS.U8 [R0+0x2], R11 ;  /* 0x0000020b00007388 */ /* 0x010fe20000000000 */
[----:B------:R-:W-:Y:S06]  /*0150*/  BAR.SYNC.DEFER_BLOCKING 0x0 ;  /* 0x0000000000007b1d */ /* 0x000fec0000010000 */
[----:B------:R-:W0:Y:S04]  /*0160*/  LDS.U8 R13, [R0] ;  /* 0x00000000000d7984 */ /* 0x000e280000000000 */
[----:B------:R-:W1:Y:S04]  /*0170*/  LDS.U8 R15, [R0+0x1] ;  /* 0x00000100000f7984 */ /* 0x000e680000000000 */
[----:B------:R-:W2:Y:S04]  /*0180*/  LDS.U8 R17, [R0+0x2] ;  /* 0x0000020000117984 */ /* 0x000ea80000000000 */
[----:B0-----:R-:W-:Y:S04]  /*0190*/  STG.E.U8 desc[UR4][R2.64], R13 ;  /* 0x0000000d02007986 */ /* 0x001fe8000c101104 */
[----:B-1----:R-:W-:Y:S04]  /*01a0*/  STG.E.U8 desc[UR4][R2.64+0x1], R15 ;  /* 0x0000010f02007986 */ /* 0x002fe8000c101104 */
[----:B--2---:R-:W-:Y:S01]  /*01b0*/  STG.E.U8 desc[UR4][R2.64+0x2], R17 ;  /* 0x0000021102007986 */ /* 0x004fe2000c101104 */
[----:B------:R-:W-:Y:S05]  /*01c0*/  EXIT ;  /* 0x000000000000794d */ /* 0x000fea0003800000 */
.L_x_58:
        /* <DEDUP_REMOVED lines=11> */
.L_x_104:


//--------------------- .text._Z16blurImage_kernelP6uchar3S0_ii --------------------------
	.section	.text._Z16blurImage_kernelP6uchar3S0_ii,"ax",@progbits
	.align	128
        .global         _Z16blurImage_kernelP6uchar3S0_ii
        .type           _Z16blurImage_kernelP6uchar3S0_ii,@function
        .size           _Z16blurImage_kernelP6uchar3S0_ii,(.L_x_102 - _Z16blurImage_kernelP6uchar3S0_ii)
        .other          _Z16blurImage_kernelP6uchar3S0_ii,@"STO_CUDA_ENTRY STV_DEFAULT"
_Z16blurImage_kernelP6uchar3S0_ii:
.text._Z16blurImage_kernelP6uchar3S0_ii:
[----:B------:R-:W-:Y:S01]  /*0000*/  LDC R1, c[0x0][0x37c] ;  /* 0x0000df00ff017b82 */ /* 0x000fe20000000800 */
[----:B------:R-:W0:Y:S01]  /*0010*/  S2R R0, SR_CTAID.X ;  /* 0x0000000000007919 */ /* 0x000e220000002500 */
[----:B------:R-:W1:Y:S01]  /*0020*/  LDCU.64 UR6, c[0x0][0x358] ;  /* 0x00006b00ff0677ac */ /* 0x000e620008000a00 */
[----:B------:R-:W-:Y:S01]  /*0030*/  BSSY.RECONVERGENT B0, `(.L_x_59) ;  /* 0x00001b9000007945 */ /* 0x000fe20003800200 */
[----:B------:R-:W2:Y:S01]  /*0040*/  S2R R3, SR_TID.X ;  /* 0x0000000000037919 */ /* 0x000ea20000002100 */
[----:B0-----:R-:W-:-:S05]  /*0050*/  VIADD R2, R0, 0xfffffffc ;  /* 0xfffffffc00027836 */ /* 0x001fca0000000000 */
[----:B--2---:R-:W-:-:S04]  /*0060*/  VIADDMNMX.U32 R2, R3, 0xfffffffc, R2, !PT ;  /* 0xfffffffc03027846 */ /* 0x004fc80007800002 */
[----:B------:R-:W-:-:S13]  /*0070*/  ISETP.GT.U32.AND P0, PT, R2, 0x1f7, PT ;  /* 0x000001f70200780c */ /* 0x000fda0003f04070 */
[----:B-1----:R-:W-:Y:S05]  /*0080*/  @P0 BRA `(.L_x_60) ;  /* 0x0000000800500947 */ /* 0x002fea0003800000 */
[----:B------:R-:W-:Y:S02]  /*0090*/  IMAD R11, R0, 0x200, R3 ;  /* 0x00000200000b7824 */ /* 0x000fe400078e0203 */
[----:B------:R-:W-:Y:S01]  /*00a0*/  HFMA2 R2, -RZ, RZ, 0, 0 ;  /* 0x00000000ff027431 */ /* 0x000fe200000001ff */
[----:B------:R-:W-:Y:S01]  /*00b0*/  CS2R R4, SRZ ;  /* 0x0000000000047805 */ /* 0x000fe2000001ff00 */
[----:B------:R-:W-:Y:S01]  /*00c0*/  UMOV UR4, 0xfffff7fc ;  /* 0xfffff7fc00047882 */ /* 0x000fe20000000000 */
[----:B------:R-:W-:-:S07]  /*00d0*/  VIADD R11, R11, 0xfffff7fc ;  /* 0xfffff7fc0b0b7836 */ /* 0x000fce0000000000 */
.L_x_61:
[----:B------:R-:W0:Y:S01]  /*00e0*/  LDC.64 R8, c[0x0][0x380] ;  /* 0x0000e000ff087b82 */ /* 0x000e220000000a00 */
[C---:B------:R-:W-:Y:S01]  /*00f0*/  VIADD R25, R11.reuse, 0x1 ;  /* 0x000000010b197836 */ /* 0x040fe20000000000 */
[C---:B------:R-:W-:Y:S01]  /*0100*/  IADD3 R17, PT, PT, R11.reuse, 0x2, RZ ;  /* 0x000000020b117810 */ /* 0x040fe20007ffe0ff */
[----:B0-----:R-:W-:-:S05]  /*0110*/  IMAD.WIDE.U32 R6, R11, 0x3, R8 ;  /* 0x000000030b067825 */ /* 0x001fca00078e0008 */
[----:B------:R-:W2:Y:S01]  /*0120*/  LDG.E.U8 R14, desc[UR6][R6.64] ;  /* 0x00000006060e7981 */ /* 0x000ea2000c1e1100 */
[----:B------:R-:W-:-:S03]  /*0130*/  IMAD.WIDE.U32 R24, R25, 0x3, R8 ;  /* 0x0000000319187825 */ /* 0x000fc600078e0008 */
[----:B------:R-:W3:Y:S04]  /*0140*/  LDG.E.U8 R20, desc[UR6][R6.64+0x1] ;  /* 0x0000010606147981 */ /* 0x000ee8000c1e1100 */
[----:B------:R0:W4:Y:S01]  /*0150*/  LDG.E.U8 R22, desc[UR6][R6.64+0x2] ;  /* 0x0000020606167981 */ /* 0x000122000c1e1100 */
[----:B------:R-:W-:-:S03]  /*0160*/  IMAD.WIDE.U32 R16, R17, 0x3, R8 ;  /* 0x0000000311107825 */ /* 0x000fc600078e0008 */
[----:B------:R-:W5:Y:S04]  /*0170*/  LDG.E.U8 R21, desc[UR6][R24.64] ;  /* 0x0000000618157981 */ /* 0x000f68000c1e1100 */
[----:B------:R-:W5:Y:S04]  /*0180*/  LDG.E.U8 R18, desc[UR6][R24.64+0x1] ;  /* 0x0000010618127981 */ /* 0x000f68000c1e1100 */
[----:B------:R-:W5:Y:S04]  /*0190*/  LDG.E.U8 R10, desc[UR6][R16.64+0x1] ;  /* 0x00000106100a7981 */ /* 0x000f68000c1e1100 */
[----:B------:R-:W5:Y:S04]  /*01a0*/  LDG.E.U8 R12, desc[UR6][R16.64] ;  /* 0x00000006100c7981 */ /* 0x000f68000c1e1100 */
[----:B------:R3:W5:Y:S01]  /*01b0*/  LDG.E.U8 R19, desc[UR6][R24.64+0x2] ;  /* 0x0000020618137981 */ /* 0x000762000c1e1100 */
[----:B------:R-:W-:-:S02]  /*01c0*/  VIADD R13, R11, 0x3 ;  /* 0x000000030b0d7836 */ /* 0x000fc40000000000 */
[----:B------:R-:W-:Y:S02]  /*01d0*/  VIADD R15, R11, 0x4 ;  /* 0x000000040b0f7836 */ /* 0x000fe40000000000 */
[--C-:B0-----:R-:W-:Y:S02]  /*01e0*/  IMAD.WIDE.U32 R6, R13, 0x3, R8.reuse ;  /* 0x000000030d067825 */ /* 0x101fe400078e0008 */
[----:B------:R-:W5:Y:S02]  /*01f0*/  LDG.E.U8 R13, desc[UR6][R16.64+0x2] ;  /* 0x00000206100d7981 */ /* 0x000f64000c1e1100 */
[----:B------:R-:W-:Y:S02]  /*0200*/  IMAD.WIDE.U32 R8, R15, 0x3, R8 ;  /* 0x000000030f087825 */ /* 0x000fe400078e0008 */
[----:B------:R-:W5:Y:S04]  /*0210*/  LDG.E.U8 R15, desc[UR6][R6.64] ;  /* 0x00000006060f7981 */ /* 0x000f68000c1e1100 */
[----:B------:R-:W5:Y:S04]  /*0220*/  LDG.E.U8 R16, desc[UR6][R8.64+0x2] ;  /* 0x0000020608107981 */ /* 0x000f68000c1e1100 */
[----:B------:R-:W5:Y:S01]  /*0230*/  LDG.E.U8 R17, desc[UR6][R8.64+0x4] ;  /* 0x0000040608117981 */ /* 0x000f62000c1e1100 */
[----:B--2---:R-:W-:-:S03]  /*0240*/  I2FP.F32.U32 R26, R14 ;  /* 0x0000000e001a7245 */ /* 0x004fc60000201000 */
[----:B------:R-:W2:Y:S01]  /*0250*/  LDG.E.U8 R14, desc[UR6][R6.64+0x1] ;  /* 0x00000106060e7981 */ /* 0x000ea2000c1e1100 */
[----:B---3--:R-:W-:Y:S01]  /*0260*/  I2FP.F32.U32 R25, R20 ;  /* 0x0000001400197245 */ /* 0x008fe20000201000 */
[----:B------:R-:W-:Y:S02]  /*0270*/  FADD R23, R26, R5 ;  /* 0x000000051a177221 */ /* 0x000fe40000000000 */
[----:B------:R-:W3:Y:S01]  /*0280*/  LDG.E.U8 R20, desc[UR6][R6.64+0x2] ;  /* 0x0000020606147981 */ /* 0x000ee2000c1e1100 */
[----:B----4-:R-:W-:Y:S01]  /*0290*/  I2FP.F32.U32 R27, R22 ;  /* 0x00000016001b7245 */ /* 0x010fe20000201000 */
[----:B------:R-:W-:Y:S02]  /*02a0*/  FADD R22, R25, R4 ;  /* 0x0000000419167221 */ /* 0x000fe40000000000 */
[----:B------:R-:W4:Y:S01]  /*02b0*/  LDG.E.U8 R5, desc[UR6][R8.64] ;  /* 0x0000000608057981 */ /* 0x000f22000c1e1100 */
[----:B-----5:R-:W-:Y:S01]  /*02c0*/  I2FP.F32.U32 R24, R21 ;  /* 0x0000001500187245 */ /* 0x020fe20000201000 */
[----:B------:R-:W-:-:S02]  /*02d0*/  FADD R27, R27, R2 ;  /* 0x000000021b1b7221 */ /* 0x000fc40000000000 */
[----:B------:R-:W5:Y:S01]  /*02e0*/  LDG.E.U8 R4, desc[UR6][R8.64+0x1] ;  /* 0x0000010608047981 */ /* 0x000f62000c1e1100 */
[----:B------:R-:W-:-:S03]  /*02f0*/  I2FP.F32.U32 R21, R18 ;  /* 0x0000001200157245 */ /* 0x000fc60000201000 */
[----:B------:R-:W5:Y:S01]  /*0300*/  LDG.E.U8 R2, desc[UR6][R8.64+0x3] ;  /* 0x0000030608027981 */ /* 0x000f62000c1e1100 */
[----:B------:R-:W-:Y:S01]  /*0310*/  FADD R23, R23, R24 ;  /* 0x0000001817177221 */ /* 0x000fe20000000000 */
[----:B------:R-:W-:Y:S02]  /*0320*/  FADD R24, R22, R21 ;  /* 0x0000001516187221 */ /* 0x000fe40000000000 */
[----:B------:R-:W5:Y:S01]  /*0330*/  LDG.E.U8 R7, desc[UR6][R8.64+0x6] ;  /* 0x0000060608077981 */ /* 0x000f62000c1e1100 */
[----:B------:R-:W-:-:S03]  /*0340*/  I2FP.F32.U32 R25, R10 ;  /* 0x0000000a00197245 */ /* 0x000fc60000201000 */
[----:B------:R-:W5:Y:S04]  /*0350*/  LDG.E.U8 R6, desc[UR6][R8.64+0x5] ;  /* 0x0000050608067981 */ /* 0x000f68000c1e1100 */
[----:B------:R-:W5:Y:S01]  /*0360*/  LDG.E.U8 R22, desc[UR6][R8.64+0x7] ;  /* 0x0000070608167981 */ /* 0x000f62000c1e1100 */
[----:B------:R-:W-:-:S03]  /*0370*/  I2FP.F32.U32 R12, R12 ;  /* 0x0000000c000c7245 */ /* 0x000fc60000201000 */
[----:B------:R-:W5:Y:S01]  /*0380*/  LDG.E.U8 R21, desc[UR6][R8.64+0x8] ;  /* 0x0000080608157981 */ /* 0x000f62000c1e1100 */
[----:B------:R-:W-:Y:S01]  /*0390*/  I2FP.F32.U32 R18, R19 ;  /* 0x0000001300127245 */ /* 0x000fe20000201000 */
[----:B------:R-:W-:Y:S02]  /*03a0*/  FADD R26, R24, R25 ;  /* 0x00000019181a7221 */ /* 0x000fe40000000000 */
[----:B------:R-:W5:Y:S01]  /*03b0*/  LDG.E.U8 R10, desc[UR6][R8.64+0xa] ;  /* 0x00000a06080a7981 */ /* 0x000f62000c1e1100 */
[----:B------:R-:W-:-:S03]  /*03c0*/  FADD R23, R23, R12 ;  /* 0x0000000c17177221 */ /* 0x000fc60000000000 */
[----:B------:R-:W5:Y:S01]  /*03d0*/  LDG.E.U8 R19, desc[UR6][R8.64+0x9] ;  /* 0x0000090608137981 */ /* 0x000f62000c1e1100 */
[----:B------:R-:W-:-:S03]  /*03e0*/  FADD R18, R27, R18 ;  /* 0x000000121b127221 */ /* 0x000fc60000000000 */
[----:B------:R-:W5:Y:S04]  /*03f0*/  LDG.E.U8 R25, desc[UR6][R8.64+0xb] ;  /* 0x00000b0608197981 */ /* 0x000f68000c1e1100 */
[----:B------:R-:W5:Y:S04]  /*0400*/  LDG.E.U8 R12, desc[UR6][R8.64+0xc] ;  /* 0x00000c06080c7981 */ /* 0x000f68000c1e1100 */
[----:B------:R-:W5:Y:S04]  /*0410*/  LDG.E.U8 R24, desc[UR6][R8.64+0xd] ;  /* 0x00000d0608187981 */ /* 0x000f68000c1e1100 */
[----:B------:R-:W5:Y:S01]  /*0420*/  LDG.E.U8 R27, desc[UR6][R8.64+0xe] ;  /* 0x00000e06081b7981 */ /* 0x000f62000c1e1100 */
[----:B------:R-:W-:-:S02]  /*0430*/  I2FP.F32.U32 R13, R13 ;  /* 0x0000000d000d7245 */ /* 0x000fc40000201000 */
[----:B------:R-:W-:-:S03]  /*0440*/  I2FP.F32.U32 R28, R15 ;  /* 0x0000000f001c7245 */ /* 0x000fc60000201000 */
[----:B------:R-:W-:Y:S02]  /*0450*/  FADD R18, R18, R13 ;  /* 0x0000000d12127221 */ /* 0x000fe40000000000 */
[----:B------:R-:W-:Y:S01]  /*0460*/  FADD R23, R23, R28 ;  /* 0x0000001c17177221 */ /* 0x000fe20000000000 */
[----:B------:R-:W-:Y:S02]  /*0470*/  I2FP.F32.U32 R16, R16 ;  /* 0x0000001000107245 */ /* 0x000fe40000201000 */
[----:B------:R-:W-:Y:S01]  /*0480*/  I2FP.F32.U32 R17, R17 ;  /* 0x0000001100117245 */ /* 0x000fe20000201000 */
[----:B------:R-:W-:-:S04]  /*0490*/  UIADD3 UR4, UPT, UPT, UR4, 0x200, URZ ;  /* 0x0000020004047890 */ /* 0x000fc8000fffe0ff */
[----:B------:R-:W-:Y:S01]  /*04a0*/  UISETP.NE.AND UP0, UPT, UR4, 0x9fc, UPT ;  /* 0x000009fc0400788c */ /* 0x000fe2000bf05270 */
[----:B------:R-:W-:Y:S02]  /*04b0*/  IADD3 R11, PT, PT, R11, 0x200, RZ ;  /* 0x000002000b0b7810 */ /* 0x000fe40007ffe0ff */
[----:B--2---:R-:W-:Y:S02]  /*04c0*/  I2FP.F32.U32 R13, R14 ;  /* 0x0000000e000d7245 */ /* 0x004fe40000201000 */
[----:B---3--:R-:W-:-:S03]  /*04d0*/  I2FP.F32.U32 R15, R20 ;  /* 0x00000014000f7245 */ /* 0x008fc60000201000 */
[----:B------:R-:W-:Y:S01]  /*04e0*/  FADD R13, R26, R13 ;  /* 0x0000000d1a0d7221 */ /* 0x000fe20000000000 */
[----:B----4-:R-:W-:Y:S02]  /*04f0*/  I2FP.F32.U32 R14, R5 ;  /* 0x00000005000e7245 */ /* 0x010fe40000201000 */
[----:B-----5:R-:W-:-:S03]  /*0500*/  I2FP.F32.U32 R4, R4 ;  /* 0x0000000400047245 */ /* 0x020fc60000201000 */
[----:B------:R-:W-:Y:S01]  /*0510*/  FADD R14, R23, R14 ;  /* 0x0000000e170e7221 */ /* 0x000fe20000000000 */
[----:B------:R-:W-:Y:S01]  /*0520*/  FADD R15, R18, R15 ;  /* 0x0000000f120f7221 */ /* 0x000fe20000000000 */
[----:B------:R-:W-:Y:S01]  /*0530*/  I2FP.F32.U32 R5, R2 ;  /* 0x0000000200057245 */ /* 0x000fe20000201000 */
[----:B------:R-:W-:Y:S02]  /*0540*/  FADD R4, R13, R4 ;  /* 0x000000040d047221 */ /* 0x000fe40000000000 */
[----:B------:R-:W-:Y:S01]  /*0550*/  FADD R15, R15, R16 ;  /* 0x000000100f0f7221 */ /* 0x000fe20000000000 */
[----:B------:R-:W-:Y:S01]  /*0560*/  I2FP.F32.U32 R2, R7 ;  /* 0x0000000700027245 */ /* 0x000fe20000201000 */
[----:B------:R-:W-:Y:S01]  /*0570*/  FADD R5, R14, R5 ;  /* 0x000000050e057221 */ /* 0x000fe20000000000 */
[----:B------:R-:W-:Y:S01]  /*0580*/  FADD R4, R4, R17 ;  /* 0x0000001104047221 */ /* 0x000fe20000000000 */
[----:B------:R-:W-:Y:S02]  /*0590*/  I2FP.F32.U32 R6, R6 ;  /* 0x0000000600067245 */ /* 0x000fe40000201000 */
[----:B------:R-:W-:Y:S01]  /*05a0*/  FADD R2, R5, R2 ;  /* 0x0000000205027221 */ /* 0x000fe20000000000 */
[----:B------:R-:W-:-:S02]  /*05b0*/  I2FP.F32.U32 R7, R22 ;  /* 0x0000001600077245 */ /* 0x000fc40000201000 */
[----:B------:R-:W-:Y:S01]  /*05c0*/  FADD R6, R15, R6 ;  /* 0x000000060f067221 */ /* 0x000fe20000000000 */
[----:B------:R-:W-:Y:S02]  /*05d0*/  I2FP.F32.U32 R21, R21 ;  /* 0x0000001500157245 */ /* 0x000fe40000201000 */
[----:B------:R-:W-:Y:S01]  /*05e0*/  FADD R4, R4, R7 ;  /* 0x0000000704047221 */ /* 0x000fe20000000000 */
[----:B------:R-:W-:Y:S02]  /*05f0*/  I2FP.F32.U32 R5, R10 ;  /* 0x0000000a00057245 */ /* 0x000fe40000201000 */
        /* <DEDUP_REMOVED lines=8> */
[----:B------:R-:W-:Y:S01]  /*0680*/  I2FP.F32.U32 R27, R27 ;  /* 0x0000001b001b7245 */ /* 0x000fe20000201000 */
[----:B------:R-:W-:Y:S02]  /*0690*/  FADD R5, R2, R5 ;  /* 0x0000000502057221 */ /* 0x000fe40000000000 */
[----:B------:R-:W-:Y:S02]  /*06a0*/  FADD R4, R4, R7 ;  /* 0x0000000704047221 */ /* 0x000fe40000000000 */
[----:B------:R-:W-:Y:S01]  /*06b0*/  FADD R2, R6, R27 ;  /* 0x0000001b06027221 */ /* 0x000fe20000000000 */
[----:B------:R-:W-:Y:S06]  /*06c0*/  BRA.U UP0, `(.L_x_61) ;  /* 0xfffffff900847547 */ /* 0x000fec000b83ffff */
[----:B------:R-:W-:Y:S01]  /*06d0*/  IMAD.MOV.U32 R7, RZ, RZ, 0x3c4a4588 ;  /* 0x3c4a4588ff077424 */ /* 0x000fe200078e00ff */
[----:B------:R-:W0:Y:S01]  /*06e0*/  FCHK P0, R5, 81 ;  /* 0x42a2000005007902 */ /* 0x000e220000000000 */
[----:B------:R-:W-:Y:S01]  /*06f0*/  IMAD.MOV.U32 R6, RZ, RZ, 0x42a20000 ;  /* 0x42a20000ff067424 */ /* 0x000fe200078e00ff */
[----:B------:R-:W-:Y:S03]  /*0700*/  BSSY.RECONVERGENT B1, `(.L_x_62) ;  /* 0x000000b000017945 */ /* 0x000fe60003800200 */
[----:B------:R-:W-:-:S04]  /*0710*/  FFMA R6, R7, -R6, 1 ;  /* 0x3f80000007067423 */ /* 0x000fc80000000806 */
[----:B------:R-:W-:-:S04]  /*0720*/  FFMA R6, R6, R7, 0.012345679104328155518 ;  /* 0x3c4a458806067423 */ /* 0x000fc80000000007 */
[----:B------:R-:W-:-:S04]  /*0730*/  FFMA R7, R5, R6, RZ ;  /* 0x0000000605077223 */ /* 0x000fc800000000ff */
[----:B------:R-:W-:-:S04]  /*0740*/  FFMA R8, R7, -81, R5 ;  /* 0xc2a2000007087823 */ /* 0x000fc80000000005 */
[----:B------:R-:W-:Y:S01]  /*0750*/  FFMA R7, R6, R8, R7 ;  /* 0x0000000806077223 */ /* 0x000fe20000000007 */
[----:B0-----:R-:W-:Y:S06]  /*0760*/  @!P0 BRA `(.L_x_63) ;  /* 0x0000000000108947 */ /* 0x001fec0003800000 */
[----:B------:R-:W-:Y:S01]  /*0770*/  HFMA2 R8, -RZ, RZ, 3.31640625, 0 ;  /* 0x42a20000ff087431 */ /* 0x000fe200000001ff */
[----:B------:R-:W-:-:S07]  /*0780*/  MOV R10, 0x7a0 ;  /* 0x000007a0000a7802 */ /* 0x000fce0000000f00 */
[----:B------:R-:W-:Y:S05]  /*0790*/  CALL.REL.NOINC `($__internal_2_$__cuda_sm3x_div_rn_noftz_f32_slowpath) ;  /* 0x0000001400387944 */ /* 0x000fea0003c00000 */
[----:B------:R-:W-:-:S07]  /*07a0*/  IMAD.MOV.U32 R7, RZ, RZ, R5 ;  /* 0x000000ffff077224 */ /* 0x000fce00078e0005 */
.L_x_63:
[----:B------:R-:W-:Y:S05]  /*07b0*/  BSYNC.RECONVERGENT B1 ;  /* 0x0000000000017941 */ /* 0x000fea0003800200 */
.L_x_62:
[----:B------:R-:W-:Y:S01]  /*07c0*/  MOV R6, 0x42a20000 ;  /* 0x42a2000000067802 */ /* 0x000fe20000000f00 */
[----:B------:R-:W-:Y:S01]  /*07d0*/  IMAD.MOV.U32 R5, RZ, RZ, 0x3c4a4588 ;  /* 0x3c4a4588ff057424 */ /* 0x000fe200078e00ff */
[----:B------:R-:W0:Y:S01]  /*07e0*/  FCHK P0, R4, 81 ;  /* 0x42a2000004007902 */ /* 0x000e220000000000 */
[----:B------:R-:W-:Y:S02]  /*07f0*/  BSSY.RECONVERGENT B1, `(.L_x_64) ;  /* 0x000000b000017945 */ /* 0x000fe40003800200 */
[----:B------:R-:W-:-:S04]  /*0800*/  FFMA R6, R5, -R6, 1 ;  /* 0x3f80000005067423 */ /* 0x000fc80000000806 */
[----:B------:R-:W-:-:S04]  /*0810*/  FFMA R8, R6, R5, 0.012345679104328155518 ;  /* 0x3c4a458806087423 */ /* 0x000fc80000000005 */
[----:B------:R-:W-:-:S04]  /*0820*/  FFMA R5, R4, R8, RZ ;  /* 0x0000000804057223 */ /* 0x000fc800000000ff */
[----:B------:R-:W-:-:S04]  /*0830*/  FFMA R6, R5, -81, R4 ;  /* 0xc2a2000005067823 */ /* 0x000fc80000000004 */
[----:B------:R-:W-:Y:S01]  /*0840*/  FFMA R5, R8, R6, R5 ;  /* 0x0000000608057223 */ /* 0x000fe20000000005 */
[----:B0-----:R-:W-:Y:S06]  /*0850*/  @!P0 BRA `(.L_x_65) ;  /* 0x0000000000108947 */ /* 0x001fec0003800000 */
[----:B------:R-:W-:Y:S01]  /*0860*/  IMAD.MOV.U32 R5, RZ, RZ, R4 ;  /* 0x000000ffff057224 */ /* 0x000fe200078e0004 */
[----:B------:R-:W-:Y:S01]  /*0870*/  MOV R10, 0x8a0 ;  /* 0x000008a0000a7802 */ /* 0x000fe20000000f00 */
[----:B------:R-:W-:-:S07]  /*0880*/  IMAD.MOV.U32 R8, RZ, RZ, 0x42a20000 ;  /* 0x42a20000ff087424 */ /* 0x000fce00078e00ff */
[----:B------:R-:W-:Y:S05]  /*0890*/  CALL.REL.NOINC `($__internal_2_$__cuda_sm3x_div_rn_noftz_f32_slowpath) ;  /* 0x0000001000f87944 */ /* 0x000fea0003c00000 */
.L_x_65:
[----:B------:R-:W-:Y:S05]  /*08a0*/  BSYNC.RECONVERGENT B1 ;  /* 0x0000000000017941 */ /* 0x000fea0003800200 */
.L_x_64:
[----:B------:R-:W-:Y:S02]  /*08b0*/  HFMA2 R4, -RZ, RZ, 1.072265625, 5.53125 ;  /* 0x3c4a4588ff047431 */ /* 0x000fe400000001ff */
[----:B------:R-:W-:Y:S01]  /*08c0*/  IMAD.MOV.U32 R9, RZ, RZ, 0x42a20000 ;  /* 0x42a20000ff097424 */ /* 0x000fe200078e00ff */
[----:B------:R-:W0:Y:S01]  /*08d0*/  FCHK P0, R2, 81 ;  /* 0x42a2000002007902 */ /* 0x000e220000000000 */
[----:B------:R-:W-:Y:S02]  /*08e0*/  BSSY.RECONVERGENT B1, `(.L_x_66) ;  /* 0x000000d000017945 */ /* 0x000fe40003800200 */
[----:B------:R-:W-:-:S04]  /*08f0*/  FFMA R9, R4, -R9, 1 ;  /* 0x3f80000004097423 */ /* 0x000fc80000000809 */
[----:B------:R-:W-:Y:S01]  /*0900*/  FFMA R8, R9, R4, 0.012345679104328155518 ;  /* 0x3c4a458809087423 */ /* 0x000fe20000000004 */
[----:B------:R-:W-:-:S03]  /*0910*/  IMAD.MOV.U32 R4, RZ, RZ, R5 ;  /* 0x000000ffff047224 */ /* 0x000fc600078e0005 */
[----:B------:R-:W-:-:S04]  /*0920*/  FFMA R9, R2, R8, RZ ;  /* 0x0000000802097223 */ /* 0x000fc800000000ff */
[----:B------:R-:W-:-:S04]  /*0930*/  FFMA R6, R9, -81, R2 ;  /* 0xc2a2000009067823 */ /* 0x000fc80000000002 */
[----:B------:R-:W-:Y:S01]  /*0940*/  FFMA R6, R8, R6, R9 ;  /* 0x0000000608067223 */ /* 0x000fe20000000009 */
[----:B0-----:R-:W-:Y:S06]  /*0950*/  @!P0 BRA `(.L_x_67) ;  /* 0x0000000000148947 */ /* 0x001fec0003800000 */
[----:B------:R-:W-:Y:S01]  /*0960*/  MOV R5, R2 ;  /* 0x0000000200057202 */ /* 0x000fe20000000f00 */
[----:B------:R-:W-:Y:S01]  /*0970*/  IMAD.MOV.U32 R8, RZ, RZ, 0x42a20000 ;  /* 0x42a20000ff087424 */ /* 0x000fe200078e00ff */
[----:B------:R-:W-:-:S07]  /*0980*/  MOV R10, 0x9a0 ;  /* 0x000009a0000a7802 */ /* 0x000fce0000000f00 */
[----:B------:R-:W-:Y:S05]  /*0990*/  CALL.REL.NOINC `($__internal_2_$__cuda_sm3x_div_rn_noftz_f32_slowpath) ;  /* 0x0000001000b87944 */ /* 0x000fea0003c00000 */
[----:B------:R-:W-:-:S07]  /*09a0*/  IMAD.MOV.U32 R6, RZ, RZ, R5 ;  /* 0x000000ffff067224 */ /* 0x000fce00078e0005 */
.L_x_67:
[----:B------:R-:W-:Y:S05]  /*09b0*/  BSYNC.RECONVERGENT B1 ;  /* 0x0000000000017941 */ /* 0x000fea0003800200 */
.L_x_66:
[----:B------:R-:W-:Y:S05]  /*09c0*/  BRA `(.L_x_68) ;  /* 0x00000010007c7947 */ /* 0x000fea0003800000 */
.L_x_60:
[C---:B------:R-:W-:Y:S01]  /*09d0*/  ISETP.GE.U32.AND P0, PT, R0.reuse, 0x4, PT ;  /* 0x000000040000780c */ /* 0x040fe20003f06070 */
[----:B------:R-:W-:Y:S01]  /*09e0*/  IMAD.MOV.U32 R4, RZ, RZ, 0x4 ;  /* 0x00000004ff047424 */ /* 0x000fe200078e00ff */
[----:B------:R-:W-:Y:S01]  /*09f0*/  IADD3 R5, PT, PT, -R0, RZ, RZ ;  /* 0x000000ff00057210 */ /* 0x000fe20007ffe1ff */
[----:B------:R-:W-:Y:S01]  /*0a00*/  IMAD.MOV R9, RZ, RZ, -R3 ;  /* 0x000000ffff097224 */ /* 0x000fe200078e0a03 */
[----:B------:R-:W-:Y:S01]  /*0a10*/  MOV R6, RZ ;  /* 0x000000ff00067202 */ /* 0x000fe20000000f00 */
[----:B------:R-:W-:Y:S01]  /*0a20*/  IMAD.MOV.U32 R20, RZ, RZ, RZ ;  /* 0x000000ffff147224 */ /* 0x000fe200078e00ff */
[C---:B------:R-:W-:Y:S01]  /*0a30*/  SEL R2, R5.reuse, 0xfffffffc, !P0 ;  /* 0xfffffffc05027807 */ /* 0x040fe20004000000 */
[----:B------:R-:W-:Y:S01]  /*0a40*/  IMAD.MOV.U32 R22, RZ, RZ, RZ ;  /* 0x000000ffff167224 */ /* 0x000fe200078e00ff */
[----:B------:R-:W-:Y:S02]  /*0a50*/  VIADDMNMX R5, R5, 0x1ff, R4, PT ;  /* 0x000001ff05057846 */ /* 0x000fe40003800104 */
[----:B------:R-:W-:-:S02]  /*0a60*/  ISETP.GE.U32.AND P0, PT, R3, 0x4, PT ;  /* 0x000000040300780c */ /* 0x000fc40003f06070 */
[----:B------:R-:W-:Y:S02]  /*0a70*/  ISETP.GE.AND P1, PT, R5, R2, PT ;  /* 0x000000020500720c */ /* 0x000fe40003f26270 */
[C---:B------:R-:W-:Y:S02]  /*0a80*/  VIADDMNMX R7, R9.reuse, 0x1ff, R4, PT ;  /* 0x000001ff09077846 */ /* 0x040fe40003800104 */
[----:B------:R-:W-:-:S09]  /*0a90*/  SEL R8, R9, 0xfffffffc, !P0 ;  /* 0xfffffffc09087807 */ /* 0x000fd20004000000 */
[----:B------:R-:W-:Y:S05]  /*0aa0*/  @!P1 BRA `(.L_x_69) ;  /* 0x0000000c00849947 */ /* 0x000fea0003800000 */
[----:B------:R-:W-:Y:S01]  /*0ab0*/  VIMNMX R4, PT, PT, R7, R8, !PT ;  /* 0x0000000807047248 */ /* 0x000fe20007fe0100 */
[----:B------:R-:W-:Y:S01]  /*0ac0*/  IMAD.MOV.U32 R22, RZ, RZ, RZ ;  /* 0x000000ffff167224 */ /* 0x000fe200078e00ff */
[----:B------:R-:W-:Y:S01]  /*0ad0*/  VIMNMX.U32 R14, PT, PT, R3, 0x4, !PT ;  /* 0x00000004030e7848 */ /* 0x000fe20007fe0000 */
[----:B------:R-:W-:Y:S01]  /*0ae0*/  IMAD.MOV.U32 R20, RZ, RZ, RZ ;  /* 0x000000ffff147224 */ /* 0x000fe200078e00ff */
[----:B------:R-:W-:Y:S02]  /*0af0*/  MOV R11, R2 ;  /* 0x00000002000b7202 */ /* 0x000fe40000000f00 */
[C---:B------:R-:W-:Y:S01]  /*0b00*/  IADD3 R4, PT, PT, -R14.reuse, R3, R4 ;  /* 0x000000030e047210 */ /* 0x040fe20007ffe104 */
[C---:B------:R-:W-:Y:S01]  /*0b10*/  IMAD.IADD R12, R14.reuse, 0x1, -R3 ;  /* 0x000000010e0c7824 */ /* 0x040fe200078e0a03 */
[----:B------:R-:W-:Y:S02]  /*0b20*/  IADD3 R13, PT, PT, R14, 0x3, RZ ;  /* 0x000000030e0d7810 */ /* 0x000fe40007ffe0ff */
[C---:B------:R-:W-:Y:S01]  /*0b30*/  IADD3 R9, PT, PT, R4.reuse, 0x5, RZ ;  /* 0x0000000504097810 */ /* 0x040fe20007ffe0ff */
[----:B------:R-:W-:-:S03]  /*0b40*/  VIADD R4, R4, 0x4 ;  /* 0x0000000404047836 */ /* 0x000fc60000000000 */
[C---:B------:R-:W-:Y:S02]  /*0b50*/  LOP3.LUT R10, R9.reuse, 0x7, RZ, 0xc0, !PT ;  /* 0x00000007090a7812 */ /* 0x040fe400078ec0ff */
[C---:B------:R-:W-:Y:S02]  /*0b60*/  LOP3.LUT R19, R9.reuse, 0xfffffff8, RZ, 0xc0, !PT ;  /* 0xfffffff809137812 */ /* 0x040fe400078ec0ff */
[----:B------:R-:W-:Y:S02]  /*0b70*/  IADD3 R6, PT, PT, R10, -0x1, RZ ;  /* 0xffffffff0a067810 */ /* 0x000fe40007ffe0ff */
[----:B------:R-:W-:Y:S01]  /*0b80*/  ISETP.GE.U32.AND P0, PT, R4, 0x7, PT ;  /* 0x000000070400780c */ /* 0x000fe20003f06070 */
[----:B------:R-:W-:Y:S01]  /*0b90*/  IMAD.MOV R19, RZ, RZ, -R19 ;  /* 0x000000ffff137224 */ /* 0x000fe200078e0a13 */
[----:B------:R-:W-:Y:S01]  /*0ba0*/  ISETP.GE.U32.AND P1, PT, R6, 0x3, PT ;  /* 0x000000030600780c */ /* 0x000fe20003f26070 */
[----:B------:R-:W-:Y:S01]  /*0bb0*/  HFMA2 R6, -RZ, RZ, 0, 0 ;  /* 0x00000000ff067431 */ /* 0x000fe200000001ff */
[----:B------:R-:W-:-:S11]  /*0bc0*/  LOP3.LUT R18, R9, 0x3, RZ, 0xc0, !PT ;  /* 0x0000000309127812 */ /* 0x000fd600078ec0ff */
.L_x_80:
[----:B------:R-:W-:Y:S01]  /*0bd0*/  ISETP.GE.AND P2, PT, R7, R8, PT ;  /* 0x000000080700720c */ /* 0x000fe20003f46270 */
[----:B------:R-:W-:-:S12]  /*0be0*/  BSSY.RECONVERGENT B1, `(.L_x_70) ;  /* 0x00000ca000017945 */ /* 0x000fd80003800200 */
[----:B------:R-:W-:Y:S05]  /*0bf0*/  @!P2 BRA `(.L_x_71) ;  /* 0x0000000c0020a947 */ /* 0x000fea0003800000 */
[----:B------:R-:W-:Y:S01]  /*0c00*/  IADD3 R14, PT, PT, R0, R11, RZ ;  /* 0x0000000b000e7210 */ /* 0x000fe20007ffe0ff */
[----:B------:R-:W-:Y:S01]  /*0c10*/  BSSY.RECONVERGENT B2, `(.L_x_72) ;  /* 0x0000067000027945 */ /* 0x000fe20003800200 */
[----:B------:R-:W-:Y:S02]  /*0c20*/  IMAD.MOV.U32 R4, RZ, RZ, R8 ;  /* 0x000000ffff047224 */ /* 0x000fe400078e0008 */
[----:B------:R-:W-:Y:S01]  /*0c30*/  LEA R21, R14, R3, 0x9 ;  /* 0x000000030e157211 */ /* 0x000fe200078e48ff */
[----:B------:R-:W-:Y:S06]  /*0c40*/  @!P0 BRA `(.L_x_73) ;  /* 0x00000004008c8947 */ /* 0x000fec0003800000 */
[----:B------:R-:W-:Y:S01]  /*0c50*/  BSSY.RECONVERGENT B3, `(.L_x_74) ;  /* 0x0000061000037945 */ /* 0x000fe20003800200 */
[----:B------:R-:W-:Y:S01]  /*0c60*/  IMAD R25, R14, 0x200, R13 ;  /* 0x000002000e197824 */ /* 0x000fe200078e020d */
[----:B------:R-:W-:Y:S01]  /*0c70*/  MOV R24, R19 ;  /* 0x0000001300187202 */ /* 0x000fe20000000f00 */
[----:B------:R-:W-:-:S07]  /*0c80*/  IMAD.MOV.U32 R4, RZ, RZ, R12 ;  /* 0x000000ffff047224 */ /* 0x000fce00078e000c */
.L_x_75:
[----:B------:R-:W0:Y:S01]  /*0c90*/  LDC.64 R14, c[0x0][0x380] ;  /* 0x0000e000ff0e7b82 */ /* 0x000e220000000a00 */
[----:B------:R-:W-:-:S05]  /*0ca0*/  IADD3 R17, PT, PT, R25, -0x7, RZ ;  /* 0xfffffff919117810 */ /* 0x000fca0007ffe0ff */
[----:B0-----:R-:W-:-:S05]  /*0cb0*/  IMAD.WIDE.U32 R16, R17, 0x3, R14 ;  /* 0x0000000311107825 */ /* 0x001fca00078e000e */
[----:B------:R-:W2:Y:S04]  /*0cc0*/  LDG.E.U8 R23, desc[UR6][R16.64] ;  /* 0x0000000610177981 */ /* 0x000ea8000c1e1100 */
[----:B------:R-:W3:Y:S04]  /*0cd0*/  LDG.E.U8 R28, desc[UR6][R16.64+0x1] ;  /* 0x00000106101c7981 */ /* 0x000ee8000c1e1100 */
[----:B------:R-:W4:Y:S01]  /*0ce0*/  LDG.E.U8 R26, desc[UR6][R16.64+0x2] ;  /* 0x00000206101a7981 */ /* 0x000f22000c1e1100 */
[----:B------:R-:W-:Y:S01]  /*0cf0*/  VIADD R29, R25, 0xfffffffa ;  /* 0xfffffffa191d7836 */ /* 0x000fe20000000000 */
[----:B--2---:R-:W-:-:S05]  /*0d00*/  I2FP.F32.U32 R23, R23 ;  /* 0x0000001700177245 */ /* 0x004fca0000201000 */
[----:B------:R-:W-:Y:S01]  /*0d10*/  FADD R27, R23, R22 ;  /* 0x00000016171b7221 */ /* 0x000fe20000000000 */
[----:B---3--:R-:W-:-:S05]  /*0d20*/  I2FP.F32.U32 R23, R28 ;  /* 0x0000001c00177245 */ /* 0x008fca0000201000 */
[----:B------:R-:W-:Y:S01]  /*0d30*/  FADD R20, R23, R20 ;  /* 0x0000001417147221 */ /* 0x000fe20000000000 */
[----:B------:R-:W-:Y:S01]  /*0d40*/  IMAD.WIDE.U32 R22, R29, 0x3, R14 ;  /* 0x000000031d167825 */ /* 0x000fe200078e000e */
[----:B----4-:R-:W-:-:S04]  /*0d50*/  I2FP.F32.U32 R29, R26 ;  /* 0x0000001a001d7245 */ /* 0x010fc80000201000 */
[----:B------:R-:W2:Y:S01]  /*0d60*/  LDG.E.U8 R26, desc[UR6][R22.64+0x2] ;  /* 0x00000206161a7981 */ /* 0x000ea2000c1e1100 */
[----:B------:R-:W-:-:S03]  /*0d70*/  FADD R6, R29, R6 ;  /* 0x000000061d067221 */ /* 0x000fc60000000000 */
[----:B------:R-:W3:Y:S04]  /*0d80*/  LDG.E.U8 R29, desc[UR6][R22.64+0x1] ;  /* 0x00000106161d7981 */ /* 0x000ee8000c1e1100 */
[----:B------:R-:W4:Y:S01]  /*0d90*/  LDG.E.U8 R28, desc[UR6][R22.64] ;  /* 0x00000006161c7981 */ /* 0x000f22000c1e1100 */
[----:B------:R-:W-:-:S05]  /*0da0*/  IADD3 R17, PT, PT, R25, -0x5, RZ ;  /* 0xfffffffb19117810 */ /* 0x000fca0007ffe0ff */
[----:B------:R-:W-:Y:S01]  /*0db0*/  IMAD.WIDE.U32 R16, R17, 0x3, R14 ;  /* 0x0000000311107825 */ /* 0x000fe200078e000e */
[----:B---3--:R-:W-:-:S05]  /*0dc0*/  I2FP.F32.U32 R29, R29 ;  /* 0x0000001d001d7245 */ /* 0x008fca0000201000 */
[----:B------:R-:W-:Y:S01]  /*0dd0*/  FADD R20, R20, R29 ;  /* 0x0000001d14147221 */ /* 0x000fe20000000000 */
[----:B--2---:R-:W-:Y:S02]  /*0de0*/  I2FP.F32.U32 R29, R26 ;  /* 0x0000001a001d7245 */ /* 0x004fe40000201000 */
[----:B------:R-:W2:Y:S03]  /*0df0*/  LDG.E.U8 R26, desc[UR6][R16.64+0x2] ;  /* 0x00000206101a7981 */ /* 0x000ea6000c1e1100 */
[----:B------:R-:W-:Y:S02]  /*0e00*/  FADD R6, R6, R29 ;  /* 0x0000001d06067221 */ /* 0x000fe40000000000 */
[----:B------:R-:W3:Y:S01]  /*0e10*/  LDG.E.U8 R29, desc[UR6][R16.64+0x1] ;  /* 0x00000106101d7981 */ /* 0x000ee2000c1e1100 */
[----:B----4-:R-:W-:-:S05]  /*0e20*/  I2FP.F32.U32 R28, R28 ;  /* 0x0000001c001c7245 */ /* 0x010fca0000201000 */
[----:B------:R-:W-:Y:S02]  /*0e30*/  FADD R27, R27, R28 ;  /* 0x0000001c1b1b7221 */ /* 0x000fe40000000000 */
[----:B------:R-:W4:Y:S01]  /*0e40*/  LDG.E.U8 R28, desc[UR6][R16.64] ;  /* 0x00000006101c7981 */ /* 0x000f22000c1e1100 */
[----:B------:R-:W-:-:S04]  /*0e50*/  VIADD R23, R25, 0xfffffffc ;  /* 0xfffffffc19177836 */ /* 0x000fc80000000000 */
[----:B------:R-:W-:Y:S01]  /*0e60*/  IMAD.WIDE.U32 R22, R23, 0x3, R14 ;  /* 0x0000000317167825 */ /* 0x000fe200078e000e */
[----:B---3--:R-:W-:-:S05]  /*0e70*/  I2FP.F32.U32 R29, R29 ;  /* 0x0000001d001d7245 */ /* 0x008fca0000201000 */
[----:B------:R-:W-:Y:S01]  /*0e80*/  FADD R20, R20, R29 ;  /* 0x0000001d14147221 */ /* 0x000fe20000000000 */
[----:B--2---:R-:W-:Y:S02]  /*0e90*/  I2FP.F32.U32 R29, R26 ;  /* 0x0000001a001d7245 */ /* 0x004fe40000201000 */
[----:B----4-:R-:W-:Y:S01]  /*0ea0*/  I2FP.F32.U32 R28, R28 ;  /* 0x0000001c001c7245 */ /* 0x010fe20000201000 */
[----:B------:R-:W2:Y:S02]  /*0eb0*/  LDG.E.U8 R26, desc[UR6][R22.64+0x2] ;  /* 0x00000206161a7981 */ /* 0x000ea4000c1e1100 */
[----:B------:R-:W-:Y:S02]  /*0ec0*/  FADD R6, R6, R29 ;  /* 0x0000001d06067221 */ /* 0x000fe40000000000 */
[----:B------:R-:W3:Y:S01]  /*0ed0*/  LDG.E.U8 R29, desc[UR6][R22.64+0x1] ;  /* 0x00000106161d7981 */ /* 0x000ee2000c1e1100 */
[----:B------:R-:W-:-:S03]  /*0ee0*/  FADD R27, R27, R28 ;  /* 0x0000001c1b1b7221 */ /* 0x000fc60000000000 */
[----:B------:R-:W4:Y:S01]  /*0ef0*/  LDG.E.U8 R28, desc[UR6][R22.64] ;  /* 0x00000006161c7981 */ /* 0x000f22000c1e1100 */
[----:B------:R-:W-:-:S05]  /*0f00*/  IADD3 R17, PT, PT, R25, -0x3, RZ ;  /* 0xfffffffd19117810 */ /* 0x000fca0007ffe0ff */
        /* <DEDUP_REMOVED lines=9> */
[----:B------:R0:W4:Y:S01]  /*0fa0*/  LDG.E.U8 R28, desc[UR6][R16.64] ;  /* 0x00000006101c7981 */ /* 0x000122000c1e1100 */
[----:B------:R-:W-:-:S04]  /*0fb0*/  VIADD R23, R25, 0xfffffffe ;  /* 0xfffffffe19177836 */ /* 0x000fc80000000000 */
[----:B------:R-:W-:Y:S01]  /*0fc0*/  IMAD.WIDE.U32 R22, R23, 0x3, R14 ;  /* 0x0000000317167825 */ /* 0x000fe200078e000e */
[----:B0-----:R-:W-:-:S05]  /*0fd0*/  IADD3 R17, PT, PT, R25, -0x1, RZ ;  /* 0xffffffff19117810 */ /* 0x001fca0007ffe0ff */
[----:B------:R-:W-:Y:S01]  /*0fe0*/  IMAD.WIDE.U32 R16, R17, 0x3, R14 ;  /* 0x0000000311107825 */ /* 0x000fe200078e000e */
[----:B---3--:R-:W-:Y:S02]  /*0ff0*/  I2FP.F32.U32 R29, R29 ;  /* 0x0000001d001d7245 */ /* 0x008fe40000201000 */
[----:B----4-:R-:W-:-:S03]  /*1000*/  I2FP.F32.U32 R28, R28 ;  /* 0x0000001c001c7245 */ /* 0x010fc60000201000 */
[----:B------:R-:W-:Y:S01]  /*1010*/  FADD R20, R20, R29 ;  /* 0x0000001d14147221 */ /* 0x000fe20000000000 */
[----:B--2---:R-:W-:Y:S02]  /*1020*/  I2FP.F32.U32 R29, R26 ;  /* 0x0000001a001d7245 */ /* 0x004fe40000201000 */
[----:B------:R-:W2:Y:S01]  /*1030*/  LDG.E.U8 R26, desc[UR6][R22.64+0x1] ;  /* 0x00000106161a7981 */ /* 0x000ea2000c1e1100 */
[----:B------:R-:W-:-:S03]  /*1040*/  FADD R27, R27, R28 ;  /* 0x0000001c1b1b7221 */ /* 0x000fc60000000000 */
[----:B------:R-:W3:Y:S01]  /*1050*/  LDG.E.U8 R28, desc[UR6][R22.64] ;  /* 0x00000006161c7981 */ /* 0x000ee2000c1e1100 */
[----:B------:R-:W-:-:S03]  /*1060*/  FADD R6, R6, R29 ;  /* 0x0000001d06067221 */ /* 0x000fc60000000000 */
[----:B------:R-:W4:Y:S04]  /*1070*/  LDG.E.U8 R29, desc[UR6][R16.64] ;  /* 0x00000006101d7981 */ /* 0x000f28000c1e1100 */
[----:B------:R-:W5:Y:S01]  /*1080*/  LDG.E.U8 R22, desc[UR6][R22.64+0x2] ;  /* 0x0000020616167981 */ /* 0x000f62000c1e1100 */
[----:B------:R-:W-:-:S05]  /*1090*/  IMAD.WIDE.U32 R14, R25, 0x3, R14 ;  /* 0x00000003190e7825 */ /* 0x000fca00078e000e */
[----:B------:R-:W5:Y:S01]  /*10a0*/  LDG.E.U8 R23, desc[UR6][R14.64+0x1] ;  /* 0x000001060e177981 */ /* 0x000f62000c1e1100 */
[----:B--2---:R-:W-:Y:S02]  /*10b0*/  I2FP.F32.U32 R26, R26 ;  /* 0x0000001a001a7245 */ /* 0x004fe40000201000 */
[----:B---3--:R-:W-:-:S03]  /*10c0*/  I2FP.F32.U32 R28, R28 ;  /* 0x0000001c001c7245 */ /* 0x008fc60000201000 */
[----:B------:R-:W-:Y:S02]  /*10d0*/  FADD R20, R20, R26 ;  /* 0x0000001a14147221 */ /* 0x000fe40000000000 */
[----:B------:R-:W-:Y:S01]  /*10e0*/  FADD R27, R27, R28 ;  /* 0x0000001c1b1b7221 */ /* 0x000fe20000000000 */
[----:B----4-:R-:W-:Y:S02]  /*10f0*/  I2FP.F32.U32 R28, R29 ;  /* 0x0000001d001c7245 */ /* 0x010fe40000201000 */
[----:B------:R-:W2:Y:S01]  /*1100*/  LDG.E.U8 R29, desc[UR6][R14.64+0x2] ;  /* 0x000002060e1d7981 */ /* 0x000ea2000c1e1100 */
[----:B-----5:R-:W-:-:S03]  /*1110*/  I2FP.F32.U32 R26, R22 ;  /* 0x00000016001a7245 */ /* 0x020fc60000201000 */
[----:B------:R-:W3:Y:S02]  /*1120*/  LDG.E.U8 R22, desc[UR6][R16.64+0x2] ;  /* 0x0000020610167981 */ /* 0x000ee4000c1e1100 */
[----:B------:R-:W-:Y:S02]  /*1130*/  FADD R26, R6, R26 ;  /* 0x0000001a061a7221 */ /* 0x000fe40000000000 */
[----:B------:R-:W4:Y:S01]  /*1140*/  LDG.E.U8 R6, desc[UR6][R16.64+0x1] ;  /* 0x0000010610067981 */ /* 0x000f22000c1e1100 */
[----:B------:R-:W-:-:S03]  /*1150*/  FADD R28, R27, R28 ;  /* 0x0000001c1b1c7221 */ /* 0x000fc60000000000 */
[----:B------:R-:W5:Y:S01]  /*1160*/  LDG.E.U8 R27, desc[UR6][R14.64] ;  /* 0x000000060e1b7981 */ /* 0x000f62000c1e1100 */
[----:B------:R-:W-:-:S05]  /*1170*/  VIADD R24, R24, 0x8 ;  /* 0x0000000818187836 */ /* 0x000fca0000000000 */
[----:B------:R-:W-:Y:S02]  /*1180*/  ISETP.NE.AND P2, PT, R24, RZ, PT ;  /* 0x000000ff1800720c */ /* 0x000fe40003f45270 */
[----:B------:R-:W-:Y:S01]  /*1190*/  I2FP.F32.U32 R23, R23 ;  /* 0x0000001700177245 */ /* 0x000fe20000201000 */
[----:B------:R-:W-:Y:S01]  /*11a0*/  VIADD R25, R25, 0x8 ;  /* 0x0000000819197836 */ /* 0x000fe20000000000 */
[----:B------:R-:W-:Y:S02]  /*11b0*/  IADD3 R4, PT, PT, R4, 0x8, RZ ;  /* 0x0000000804047810 */ /* 0x000fe40007ffe0ff */
[----:B--2---:R-:W-:Y:S02]  /*11c0*/  I2FP.F32.U32 R29, R29 ;  /* 0x0000001d001d7245 */ /* 0x004fe40000201000 */
[----:B---3--:R-:W-:Y:S02]  /*11d0*/  I2FP.F32.U32 R22, R22 ;  /* 0x0000001600167245 */ /* 0x008fe40000201000 */
[----:B----4-:R-:W-:-:S03]  /*11e0*/  I2FP.F32.U32 R6, R6 ;  /* 0x0000000600067245 */ /* 0x010fc60000201000 */
[----:B------:R-:W-:Y:S01]  /*11f0*/  FADD R26, R26, R22 ;  /* 0x000000161a1a7221 */ /* 0x000fe20000000000 */
[----:B-----5:R-:W-:Y:S01]  /*1200*/  I2FP.F32.U32 R27, R27 ;  /* 0x0000001b001b7245 */ /* 0x020fe20000201000 */
[----:B------:R-:W-:Y:S02]  /*1210*/  FADD R20, R20, R6 ;  /* 0x0000000614147221 */ /* 0x000fe40000000000 */
[----:B------:R-:W-:Y:S02]  /*1220*/  FADD R6, R26, R29 ;  /* 0x0000001d1a067221 */ /* 0x000fe40000000000 */
[----:B------:R-:W-:Y:S01]  /*1230*/  FADD R22, R28, R27 ;  /* 0x0000001b1c167221 */ /* 0x000fe20000000000 */
[----:B------:R-:W-:Y:S01]  /*1240*/  FADD R20, R20, R23 ;  /* 0x0000001714147221 */ /* 0x000fe20000000000 */
[----:B------:R-:W-:Y:S06]  /*1250*/  @P2 BRA `(.L_x_75) ;  /* 0xfffffff8008c2947 */ /* 0x000fec000383ffff */
[----:B------:R-:W-:Y:S05]  /*1260*/  BSYNC.RECONVERGENT B3 ;  /* 0x0000000000037941 */ /* 0x000fea0003800200 */
.L_x_74:
[----:B------:R-:W-:-:S07]  /*1270*/  IADD3 R4, PT, PT, R4, -0x4, RZ ;  /* 0xfffffffc04047810 */ /* 0x000fce0007ffe0ff */
.L_x_73:
[----:B------:R-:W-:Y:S05]  /*1280*/  BSYNC.RECONVERGENT B2 ;  /* 0x0000000000027941 */ /* 0x000fea0003800200 */
.L_x_72:
[----:B------:R-:W-:-:S13]  /*1290*/  ISETP.NE.AND P2, PT, R10, RZ, PT ;  /* 0x000000ff0a00720c */ /* 0x000fda0003f45270 */
[----:B------:R-:W-:Y:S05]  /*12a0*/  @!P2 BRA `(.L_x_71) ;  /* 0x000000040074a947 */ /* 0x000fea0003800000 */
[----:B------:R-:W-:Y:S01]  /*12b0*/  BSSY.RECONVERGENT B2, `(.L_x_76) ;  /* 0x0000031000027945 */ /* 0x000fe20003800200 */
[----:B------:R-:W-:-:S03]  /*12c0*/  ISETP.NE.AND P2, PT, R18, RZ, PT ;  /* 0x000000ff1200720c */ /* 0x000fc60003f45270 */
[----:B------:R-:W-:Y:S10]  /*12d0*/  @!P1 BRA `(.L_x_77) ;  /* 0x0000000000b89947 */ /* 0x000ff40003800000 */
[----:B------:R-:W0:Y:S01]  /*12e0*/  LDC.64 R14, c[0x0][0x380] ;  /* 0x0000e000ff0e7b82 */ /* 0x000e220000000a00 */
[----:B------:R-:W-:-:S04]  /*12f0*/  IMAD.IADD R23, R21, 0x1, R4 ;  /* 0x0000000115177824 */ /* 0x000fc800078e0204 */
[----:B0-----:R-:W-:-:S05]  /*1300*/  IMAD.WIDE.U32 R24, R23, 0x3, R14 ;  /* 0x0000000317187825 */ /* 0x001fca00078e000e */
[----:B------:R-:W2:Y:S01]  /*1310*/  LDG.E.U8 R16, desc[UR6][R24.64] ;  /* 0x0000000618107981 */ /* 0x000ea2000c1e1100 */
[----:B------:R-:W-:-:S03]  /*1320*/  IADD3 R17, PT, PT, R23, 0x1, RZ ;  /* 0x0000000117117810 */ /* 0x000fc60007ffe0ff */
[----:B------:R-:W3:Y:S04]  /*1330*/  LDG.E.U8 R29, desc[UR6][R24.64+0x2] ;  /* 0x00000206181d7981 */ /* 0x000ee8000c1e1100 */
[----:B------:R0:W4:Y:S01]  /*1340*/  LDG.E.U8 R28, desc[UR6][R24.64+0x1] ;  /* 0x00000106181c7981 */ /* 0x000122000c1e1100 */
[----:B--2---:R-:W-:Y:S01]  /*1350*/  I2FP.F32.U32 R27, R16 ;  /* 0x00000010001b7245 */ /* 0x004fe20000201000 */
[----:B------:R-:W-:-:S04]  /*1360*/  IMAD.WIDE.U32 R16, R17, 0x3, R14 ;  /* 0x0000000311107825 */ /* 0x000fc800078e000e */
[----:B------:R-:W-:Y:S01]  /*1370*/  FADD R27, R22, R27 ;  /* 0x0000001b161b7221 */ /* 0x000fe20000000000 */
[----:B------:R-:W2:Y:S04]  /*1380*/  LDG.E.U8 R26, desc[UR6][R16.64+0x1] ;  /* 0x00000106101a7981 */ /* 0x000ea8000c1e1100 */
[----:B------:R-:W5:Y:S01]  /*1390*/  LDG.E.U8 R22, desc[UR6][R16.64] ;  /* 0x0000000610167981 */ /* 0x000f62000c1e1100 */
[----:B---3--:R-:W-:Y:S01]  /*13a0*/  I2FP.F32.U32 R29, R29 ;  /* 0x0000001d001d7245 */ /* 0x008fe20000201000 */
[----:B0-----:R-:W-:Y:S01]  /*13b0*/  VIADD R25, R23, 0x2 ;  /* 0x0000000217197836 */ /* 0x001fe20000000000 */
[----:B----4-:R-:W-:-:S03]  /*13c0*/  I2FP.F32.U32 R28, R28 ;  /* 0x0000001c001c7245 */ /* 0x010fc60000201000 */
[----:B------:R-:W-:Y:S01]  /*13d0*/  FADD R6, R6, R29 ;  /* 0x0000001d06067221 */ /* 0x000fe20000000000 */
[----:B------:R-:W-:Y:S01]  /*13e0*/  IADD3 R29, PT, PT, R23, 0x3, RZ ;  /* 0x00000003171d7810 */ /* 0x000fe20007ffe0ff */
        /* <DEDUP_REMOVED lines=16> */
[----:B------:R-:W-:Y:S01]  /*14f0*/  VIADD R4, R4, 0x4 ;  /* 0x0000000404047836 */ /* 0x000fe20000000000 */
        /* <DEDUP_REMOVED lines=12> */
.L_x_77:
[----:B------:R-:W-:Y:S05]  /*15c0*/  BSYNC.RECONVERGENT B2 ;  /* 0x0000000000027941 */ /* 0x000fea0003800200 */
.L_x_76:
[----:B------:R-:W-:Y:S05]  /*15d0*/  @!P2 BRA `(.L_x_71) ;  /* 0x0000000000a8a947 */ /* 0x000fea0003800000 */
[----:B------:R-:W-:Y:S01]  /*15e0*/  ISETP.NE.AND P2, PT, R18, 0x1, PT ;  /* 0x000000011200780c */ /* 0x000fe20003f45270 */
[----:B------:R-:W-:Y:S01]  /*15f0*/  BSSY.RECONVERGENT B2, `(.L_x_78) ;  /* 0x000001b000027945 */ /* 0x000fe20003800200 */
[----:B------:R-:W-:-:S11]  /*1600*/  LOP3.LUT P3, RZ, R9, 0x1, RZ, 0xc0, !PT ;  /* 0x0000000109ff7812 */ /* 0x000fd6000786c0ff */
[----:B------:R-:W-:Y:S05]  /*1610*/  @!P2 BRA `(.L_x_79) ;  /* 0x000000000060a947 */ /* 0x000fea0003800000 */
[----:B------:R-:W0:Y:S01]  /*1620*/  LDC.64 R16, c[0x0][0x380] ;  /* 0x0000e000ff107b82 */ /* 0x000e220000000a00 */
[----:B------:R-:W-:-:S05]  /*1630*/  IADD3 R23, PT, PT, R21, R4, RZ ;  /* 0x0000000415177210 */ /* 0x000fca0007ffe0ff */
        /* <DEDUP_REMOVED lines=9> */
[----:B------:R-:W-:-:S02]  /*16d0*/  IADD3 R4, PT, PT, R4, 0x2, RZ ;  /* 0x0000000204047810 */ /* 0x000fc40007ffe0ff */
[----:B--2---:R-:W-:Y:S02]  /*16e0*/  I2FP.F32.U32 R23, R23 ;  /* 0x0000001700177245 */ /* 0x004fe40000201000 */
        /* <DEDUP_REMOVED lines=11> */
.L_x_79:
[----:B------:R-:W-:Y:S05]  /*17a0*/  BSYNC.RECONVERGENT B2 ;  /* 0x0000000000027941 */ /* 0x000fea0003800200 */
.L_x_78:
[----:B------:R-:W-:Y:S05]  /*17b0*/  @!P3 BRA `(.L_x_71) ;  /* 0x000000000030b947 */ /* 0x000fea0003800000 */
[----:B------:R-:W0:Y:S01]  /*17c0*/  LDC.64 R14, c[0x0][0x380] ;  /* 0x0000e000ff0e7b82 */ /* 0x000e220000000a00 */
[----:B------:R-:W-:-:S04]  /*17d0*/  IMAD.IADD R21, R21, 0x1, R4 ;  /* 0x0000000115157824 */ /* 0x000fc800078e0204 */
        /* <DEDUP_REMOVED lines=10> */
.L_x_71:
[----:B------:R-:W-:Y:S05]  /*1880*/  BSYNC.RECONVERGENT B1 ;  /* 0x0000000000017941 */ /* 0x000fea0003800200 */
.L_x_70:
[C---:B------:R-:W-:Y:S02]  /*1890*/  ISETP.GE.AND P2, PT, R11.reuse, R5, PT ;  /* 0x000000050b00720c */ /* 0x040fe40003f46270 */
[----:B------:R-:W-:-:S11]  /*18a0*/  IADD3 R11, PT, PT, R11, 0x1, RZ ;  /* 0x000000010b0b7810 */ /* 0x000fd60007ffe0ff */
[----:B------:R-:W-:Y:S05]  /*18b0*/  @!P2 BRA `(.L_x_80) ;  /* 0xfffffff000c4a947 */ /* 0x000fea000383ffff */
.L_x_69:
[----:B------:R-:W-:Y:S01]  /*18c0*/  IADD3 R7, PT, PT, R7, -R8, RZ ;  /* 0x8000000807077210 */ /* 0x000fe20007ffe0ff */
[----:B------:R-:W-:Y:S01]  /*18d0*/  IMAD.IADD R2, R5, 0x1, -R2 ;  /* 0x0000000105027824 */ /* 0x000fe200078e0a02 */
        /* <DEDUP_REMOVED lines=14> */
[----:B------:R-:W-:Y:S05]  /*19c0*/  CALL.REL.NOINC `($__internal_2_$__cuda_sm3x_div_rn_noftz_f32_slowpath) ;  /* 0x0000000000ac7944 */ /* 0x000fea0003c00000 */
[----:B------:R-:W-:-:S07]  /*19d0*/  MOV R7, R5 ;  /* 0x0000000500077202 */ /* 0x000fce0000000f00 */
.L_x_82:
[----:B------:R-:W-:Y:S05]  /*19e0*/  BSYNC.RECONVERGENT B1 ;  /* 0x0000000000017941 */ /* 0x000fea0003800200 */
.L_x_81:
        /* <DEDUP_REMOVED lines=13> */
.L_x_84:
[----:B------:R-:W-:Y:S05]  /*1ac0*/  BSYNC.RECONVERGENT B1 ;  /* 0x0000000000017941 */ /* 0x000fea0003800200 */
.L_x_83:
        /* <DEDUP_REMOVED lines=13> */
.L_x_86:
[----:B------:R-:W-:Y:S05]  /*1ba0*/  BSYNC.RECONVERGENT B1 ;  /* 0x0000000000017941 */ /* 0x000fea0003800200 */
.L_x_85:
[----:B------:R-:W-:-:S07]  /*1bb0*/  IMAD.MOV.U32 R6, RZ, RZ, R2 ;  /* 0x000000ffff067224 */ /* 0x000fce00078e0002 */
.L_x_68:
[----:B------:R-:W-:Y:S05]  /*1bc0*/  BSYNC.RECONVERGENT B0 ;  /* 0x0000000000007941 */ /* 0x000fea0003800200 */
.L_x_59:
[----:B------:R-:W0:Y:S01]  /*1bd0*/  LDC.64 R8, c[0x0][0x388] ;  /* 0x0000e200ff087b82 */ /* 0x000e220000000a00 */
[----:B------:R-:W1:Y:S01]  /*1be0*/  LDCU UR4, c[0x0][0x360] ;  /* 0x00006c00ff0477ac */ /* 0x000e620008000800 */
[----:B------:R-:W2:Y:S08]  /*1bf0*/  F2I.U32.TRUNC.NTZ R7, R7 ;  /* 0x0000000700077305 */ /* 0x000eb0000020f000 */
[----:B------:R-:W3:Y:S08]  /*1c00*/  F2I.U32.TRUNC.NTZ R5, R4 ;  /* 0x0000000400057305 */ /* 0x000ef0000020f000 */
[----:B------:R-:W4:Y:S01]  /*1c10*/  F2I.U32.TRUNC.NTZ R11, R6 ;  /* 0x00000006000b7305 */ /* 0x000f22000020f000 */
[----:B-1----:R-:W-:-:S04]  /*1c20*/  IMAD R3, R0, UR4, R3 ;  /* 0x0000000400037c24 */ /* 0x002fc8000f8e0203 */
[----:B0-----:R-:W-:-:S05]  /*1c30*/  IMAD.WIDE R2, R3, 0x3, R8 ;  /* 0x0000000303027825 */ /* 0x001fca00078e0208 */
[----:B--2---:R-:W-:Y:S04]  /*1c40*/  STG.E.U8 desc[UR6][R2.64], R7 ;  /* 0x0000000702007986 */ /* 0x004fe8000c101106 */
[----:B---3--:R-:W-:Y:S04]  /*1c50*/  STG.E.U8 desc[UR6][R2.64+0x1], R5 ;  /* 0x0000010502007986 */ /* 0x008fe8000c101106 */
[----:B----4-:R-:W-:Y:S01]  /*1c60*/  STG.E.U8 desc[UR6][R2.64+0x2], R11 ;  /* 0x0000020b02007986 */ /* 0x010fe2000c101106 */
[----:B------:R-:W-:Y:S05]  /*1c70*/  EXIT ;  /* 0x000000000000794d */ /* 0x000fea0003800000 */
        .weak           $__internal_2_$__cuda_sm3x_div_rn_noftz_f32_slowpath
        .type           $__internal_2_$__cuda_sm3x_div_rn_noftz_f32_slowpath,@function
        .size           $__internal_2_$__cuda_sm3x_div_rn_noftz_f32_slowpath,(.L_x_102 - $__internal_2_$__cuda_sm3x_div_rn_noftz_f32_slowpath)
$__internal_2_$__cuda_sm3x_div_rn_noftz_f32_slowpath:
        /* <DEDUP_REMOVED lines=35> */
.L_x_88:
        /* <DEDUP_REMOVED lines=29> */
[CCC-:B------:R-:W-:Y:S01]  /*2080*/  FFMA.RZ R9, R12.reuse, R16.reuse, R17.reuse ;  /* 0x000000100c097223 */ /* 0x1c0fe2000000c011 */
[C---:B------:R-:W-:Y:S02]  /*2090*/  IADD3 R14, PT, PT, R13.reuse, 0x20, RZ ;  /* 0x000000200d0e7810 */ /* 0x040fe40007ffe0ff */
[----:B------:R-:W-:Y:S02]  /*20a0*/  ISETP.NE.AND P2, PT, R13, RZ, PT ;  /* 0x000000ff0d00720c */ /* 0x000fe40003f45270 */
[----:B------:R-:W-:Y:S01]  /*20b0*/  LOP3.LUT R11, R9, 0x7fffff, RZ, 0xc0, !PT ;  /* 0x007fffff090b7812 */ /* 0x000fe200078ec0ff */
[CCC-:B------:R-:W-:Y:S01]  /*20c0*/  FFMA.RP R9, R12.reuse, R16.reuse, R17.reuse ;  /* 0x000000100c097223 */ /* 0x1c0fe20000008011 */
[----:B------:R-:W-:Y:S01]  /*20d0*/  FFMA.RM R12, R12, R16, R17 ;  /* 0x000000100c0c7223 */ /* 0x000fe20000004011 */
[----:B------:R-:W-:Y:S01]  /*20e0*/  ISETP.NE.AND P1, PT, R13, RZ, PT ;  /* 0x000000ff0d00720c */ /* 0x000fe20003f25270 */
[----:B------:R-:W-:Y:S01]  /*20f0*/  IMAD.MOV R13, RZ, RZ, -R13 ;  /* 0x000000ffff0d7224 */ /* 0x000fe200078e0a0d */
[----:B------:R-:W-:-:S02]  /*2100*/  LOP3.LUT R11, R11, 0x800000, RZ, 0xfc, !PT ;  /* 0x008000000b0b7812 */ /* 0x000fc400078efcff */
[----:B------:R-:W-:Y:S02]  /*2110*/  FSETP.NEU.FTZ.AND P0, PT, R9, R12, PT ;  /* 0x0000000c0900720b */ /* 0x000fe40003f1d000 */
[----:B------:R-:W-:Y:S02]  /*2120*/  SHF.L.U32 R14, R11, R14, RZ ;  /* 0x0000000e0b0e7219 */ /* 0x000fe400000006ff */
        /* <DEDUP_REMOVED lines=11> */
.L_x_95:
[----:B------:R-:W-:-:S04]  /*21e0*/  LOP3.LUT R5, R5, 0x80000000, RZ, 0xc0, !PT ;  /* 0x8000000005057812 */ /* 0x000fc800078ec0ff */
[----:B------:R-:W-:Y:S01]  /*21f0*/  LOP3.LUT R5, R5, 0x7f800000, RZ, 0xfc, !PT ;  /* 0x7f80000005057812 */ /* 0x000fe200078efcff */
[----:B------:R-:W-:Y:S06]  /*2200*/  BRA `(.L_x_96) ;  /* 0x0000000000047947 */ /* 0x000fec0003800000 */
.L_x_94:
[----:B------:R-:W-:-:S07]  /*2210*/  IMAD R5, R14, 0x800000, R5 ;  /* 0x008000000e057824 */ /* 0x000fce00078e0205 */
.L_x_96:
[----:B------:R-:W-:Y:S05]  /*2220*/  BSYNC.RECONVERGENT B3 ;  /* 0x0000000000037941 */ /* 0x000fea0003800200 */
.L_x_93:
[----:B------:R-:W-:Y:S05]  /*2230*/  BRA `(.L_x_97) ;  /* 0x0000000000207947 */ /* 0x000fea0003800000 */
.L_x_92:
[----:B------:R-:W-:-:S04]  /*2240*/  LOP3.LUT R5, R12, 0x80000000, R5, 0x48, !PT ;  /* 0x800000000c057812 */ /* 0x000fc800078e4805 */
[----:B------:R-:W-:Y:S01]  /*2250*/  LOP3.LUT R5, R5, 0x7f800000, RZ, 0xfc, !PT ;  /* 0x7f80000005057812 */ /* 0x000fe200078efcff */
[----:B------:R-:W-:Y:S06]  /*2260*/  BRA `(.L_x_97) ;  /* 0x0000000000147947 */ /* 0x000fec0003800000 */
.L_x_91:
[----:B------:R-:W-:Y:S01]  /*2270*/  LOP3.LUT R5, R12, 0x80000000, R5, 0x48, !PT ;  /* 0x800000000c057812 */ /* 0x000fe200078e4805 */
[----:B------:R-:W-:Y:S06]  /*2280*/  BRA `(.L_x_97) ;  /* 0x00000000000c7947 */ /* 0x000fec0003800000 */
.L_x_90:
[----:B------:R-:W0:Y:S01]  /*2290*/  MUFU.RSQ R5, -QNAN ;  /* 0xffc0000000057908 */ /* 0x000e220000001400 */
[----:B------:R-:W-:Y:S05]  /*22a0*/  BRA `(.L_x_97) ;  /* 0x0000000000047947 */ /* 0x000fea0003800000 */
.L_x_89:
[----:B------:R-:W-:-:S07]  /*22b0*/  FADD.FTZ R5, R5, R8 ;  /* 0x0000000805057221 */ /* 0x000fce0000010000 */
.L_x_97:
[----:B------:R-:W-:Y:S05]  /*22c0*/  BSYNC.RECONVERGENT B2 ;  /* 0x0000000000027941 */ /* 0x000fea0003800200 */
.L_x_87:
[----:B------:R-:W-:-:S04]  /*22d0*/  HFMA2 R11, -RZ, RZ, 0, 0 ;  /* 0x00000000ff0b7431 */ /* 0x000fc800000001ff */
[----:B0-----:R-:W-:Y:S05]  /*22e0*/  RET.REL.NODEC R10 `(_Z16blurImage_kernelP6uchar3S0_ii) ;  /* 0xffffffdc0a447950 */ /* 0x001fea0003c3ffff */
.L_x_98:
        /* <DEDUP_REMOVED lines=9> */
.L_x_102:


//--------------------- .text._Z18swapChannel_kernelP6uchar3S0_ii --------------------------
	.section	.text._Z18swapChannel_kernelP6uchar3S0_ii,"ax",@progbits
	.align	128
        .global         _Z18swapChannel_kernelP6uchar3S0_ii
        .type           _Z18swapChannel_kernelP6uchar3S0_ii,@function
        .size           _Z18swapChannel_kernelP6uchar3S0_ii,(.L_x_106 - _Z18swapChannel_kernelP6uchar3S0_ii)
        .other          _Z18swapChannel_kernelP6uchar3S0_ii,@"STO_CUDA_ENTRY STV_DEFAULT"
_Z18swapChannel_kernelP6uchar3S0_ii:
.text._Z18swapChannel_kernelP6uchar3S0_ii:
[----:B------:R-:W-:Y:S01]  /*0000*/  LDC R1, c[0x0][0x37c] ;  /* 0x0000df00ff017b82 */ /* 0x000fe20000000800 */
[----:B------:R-:W0:Y:S07]  /*0010*/  S2R R7, SR_CTAID.X ;  /* 0x0000000000077919 */ /* 0x000e2e0000002500 */
[----:B------:R-:W1:Y:S01]  /*0020*/  LDC.64 R2, c[0x0][0x380] ;  /* 0x0000e000ff027b82 */ /* 0x000e620000000a00 */
[----:B------:R-:W2:Y:S01]  /*0030*/  LDCU.64 UR4, c[0x0][0x358] ;  /* 0x00006b00ff0477ac */ /* 0x000ea20008000a00 */
[----:B------:R-:W0:Y:S06]  /*0040*/  S2R R0, SR_TID.X ;  /* 0x0000000000007919 */ /* 0x000e2c0000002100 */
[----:B------:R-:W3:Y:S01]  /*0050*/  LDC.64 R4, c[0x0][0x388] ;  /* 0x0000e200ff047b82 */ /* 0x000ee20000000a00 */
[----:B0-----:R-:W-:-:S05]  /*0060*/  LEA R7, R7, R0, 0x9 ;  /* 0x0000000007077211 */ /* 0x001fca00078e48ff */
[----:B-1----:R-:W-:-:S05]  /*0070*/  IMAD.WIDE R2, R7, 0x3, R2 ;  /* 0x0000000307027825 */ /* 0x002fca00078e0202 */
[----:B--2---:R-:W2:Y:S01]  /*0080*/  LDG.E.U8 R9, desc[UR4][R2.64] ;  /* 0x0000000402097981 */ /* 0x004ea2000c1e1100 */
[----:B---3--:R-:W-:-:S05]  /*0090*/  IMAD.WIDE R4, R7, 0x3, R4 ;  /* 0x0000000307047825 */ /* 0x008fca00078e0204 */
[----:B--2---:R-:W-:Y:S04]  /*00a0*/  STG.E.U8 desc[UR4][R4.64+0x1], R9 ;  /* 0x0000010904007986 */ /* 0x004fe8000c101104 */
[----:B------:R-:W2:Y:S04]  /*00b0*/  LDG.E.U8 R7, desc[UR4][R2.64+0x1] ;  /* 0x0000010402077981 */ /* 0x000ea8000c1e1100 */
[----:B--2---:R-:W-:Y:S04]  /*00c0*/  STG.E.U8 desc[UR4][R4.64], R7 ;  /* 0x0000000704007986 */ /* 0x004fe8000c101104 */
[----:B------:R-:W2:Y:S04]  /*00d0*/  LDG.E.U8 R11, desc[UR4][R2.64+0x2] ;  /* 0x00000204020b7981 */ /* 0x000ea8000c1e1100 */
[----:B--2---:R-:W-:Y:S01]  /*00e0*/  STG.E.U8 desc[UR4][R4.64+0x2], R11 ;  /* 0x0000020b04007986 */ /* 0x004fe2000c101104 */
[----:B------:R-:W-:Y:S05]  /*00f0*/  EXIT ;  /* 0x000000000000794d */ /* 0x000fea0003800000 */
.L_x_99:
        /* <DEDUP_REMOVED lines=16> */
.L_x_106:


//--------------------- .nv.shared.reserved.0     --------------------------
	.section	.nv.shared.reserved.0,"aw",@nobits
	.weak		__nv_reservedSMEM_offset_0_alias
	.size		__nv_reservedSMEM_offset_0_alias, 0, 64
	.other		__nv_reservedSMEM_offset_0_alias,@"STO_CUDA_RESERVED_SHARED STV_DEFAULT"
__nv_reservedSMEM_offset_0_alias:
	.zero		0
	.zero		64


//--------------------- .nv.shared._Z18inplaceFlip_kernelP6uchar3ii --------------------------
	.section	.nv.shared._Z18inplaceFlip_kernelP6uchar3ii,"aw",@nobits
	.sectionflags	@""
.nv.shared._Z18inplaceFlip_kernelP6uchar3ii:
	.zero		2560


//--------------------- .nv.constant0._Z15creative_kernelP6uchar3S0_ii --------------------------
	.section	.nv.constant0._Z15creative_kernelP6uchar3S0_ii,"a",@progbits
	.sectionflags	@""
	.align	4
.nv.constant0._Z15creative_kernelP6uchar3S0_ii:
	.zero		920


//--------------------- .nv.constant0._Z18inplaceFlip_kernelP6uchar3ii --------------------------
	.section	.nv.constant0._Z18inplaceFlip_kernelP6uchar3ii,"a",@progbits
	.sectionflags	@""
	.align	4
.nv.constant0._Z18inplaceFlip_kernelP6uchar3ii:
	.zero		912


//--------------------- .nv.constant0._Z16blurImage_kernelP6uchar3S0_ii --------------------------
	.section	.nv.constant0._Z16blurImage_kernelP6uchar3S0_ii,"a",@progbits
	.sectionflags	@""
	.align	4
.nv.constant0._Z16blurImage_kernelP6uchar3S0_ii:
	.zero		920


//--------------------- .nv.constant0._Z18swapChannel_kernelP6uchar3S0_ii --------------------------
	.section	.nv.constant0._Z18swapChannel_kernelP6uchar3S0_ii,"a",@progbits
	.sectionflags	@""
	.align	4
.nv.constant0._Z18swapChannel_kernelP6uchar3S0_ii:
	.zero		920


//--------------------- SYMBOLS --------------------------

	.type		.nv.reservedSmem.offset0,@object
	.size		.nv.reservedSmem.offset0,0x4
	.type		.nv.reservedSmem.cap,@object
	.size		.nv.reservedSmem.cap,0x4
